//
// Generated by NVIDIA NVVM Compiler
//
// Compiler Build ID: CL-36424714
// Cuda compilation tools, release 13.0, V13.0.88
// Based on NVVM 20.0.0
//

.version 9.0
.target sm_100
.address_size 64

	// .globl	relax

.visible .entry relax(
	.param .u64 .ptr .align 1 relax_param_0,
	.param .u64 .ptr .align 1 relax_param_1,
	.param .u64 .ptr .align 1 relax_param_2,
	.param .u64 .ptr .align 1 relax_param_3,
	.param .u64 .ptr .align 1 relax_param_4,
	.param .u32 relax_param_5,
	.param .u64 .ptr .align 1 relax_param_6,
	.param .u64 .ptr .align 1 relax_param_7,
	.param .u64 .ptr .align 1 relax_param_8
)
{
	.reg .pred 	%p<7>;
	.reg .b32 	%r<24>;
	.reg .b64 	%rd<27>;

	ld.param.u64 	%rd8, [relax_param_0];
	ld.param.u64 	%rd9, [relax_param_1];
	ld.param.u64 	%rd10, [relax_param_2];
	ld.param.u64 	%rd11, [relax_param_3];
	ld.param.u64 	%rd12, [relax_param_4];
	ld.param.u32 	%r12, [relax_param_5];
	ld.param.u64 	%rd13, [relax_param_6];
	ld.param.u64 	%rd14, [relax_param_8];
	cvta.to.global.u64 	%rd1, %rd14;
	mov.u32 	%r13, %tid.x;
	mov.u32 	%r14, %ntid.x;
	mov.u32 	%r15, %ctaid.x;
	mad.lo.s32 	%r1, %r14, %r15, %r13;
	setp.ge.s32 	%p1, %r1, %r12;
	@%p1 bra 	$L__BB0_6;
	cvta.to.global.u64 	%rd15, %rd8;
	cvta.to.global.u64 	%rd16, %rd11;
	mul.wide.s32 	%rd17, %r1, 4;
	add.s64 	%rd18, %rd16, %rd17;
	ld.global.u32 	%r16, [%rd18];
	mul.wide.s32 	%rd19, %r16, 4;
	add.s64 	%rd20, %rd1, %rd19;
	ld.global.u32 	%r2, [%rd20];
	add.s64 	%rd2, %rd15, %rd19;
	ld.global.u32 	%r22, [%rd2];
	ld.global.u32 	%r23, [%rd2+4];
	setp.ge.s32 	%p2, %r22, %r23;
	@%p2 bra 	$L__BB0_6;
	cvta.to.global.u64 	%rd3, %rd9;
	cvta.to.global.u64 	%rd4, %rd10;
	cvta.to.global.u64 	%rd5, %rd13;
	cvta.to.global.u64 	%rd6, %rd12;
$L__BB0_3:
	setp.eq.s32 	%p3, %r2, 2147483647;
	mul.wide.s32 	%rd21, %r22, 4;
	add.s64 	%rd22, %rd3, %rd21;
	ld.global.u32 	%r7, [%rd22];
	add.s64 	%rd23, %rd4, %rd21;
	ld.global.u32 	%r17, [%rd23];
	mul.wide.s32 	%rd24, %r7, 4;
	add.s64 	%rd7, %rd1, %rd24;
	ld.global.u32 	%r18, [%rd7];
	add.s32 	%r8, %r17, %r2;
	setp.ge.s32 	%p4, %r8, %r18;
	or.pred  	%p5, %p3, %p4;
	@%p5 bra 	$L__BB0_5;
	atom.global.min.s32 	%r19, [%rd7], %r8;
	atom.global.add.u32 	%r20, [%rd5], 1;
	mul.wide.s32 	%rd25, %r20, 4;
	add.s64 	%rd26, %rd6, %rd25;
	st.global.u32 	[%rd26], %r7;
	ld.global.u32 	%r23, [%rd2+4];
$L__BB0_5:
	add.s32 	%r22, %r22, 1;
	setp.lt.s32 	%p6, %r22, %r23;
	@%p6 bra 	$L__BB0_3;
$L__BB0_6:
	ret;

}
	// .globl	_Z21relaxAtomicOperationsPiS_S_S_S_S_S_P4int2S_
.visible .entry _Z21relaxAtomicOperationsPiS_S_S_S_S_S_P4int2S_(
	.param .u64 .ptr .align 1 _Z21relaxAtomicOperationsPiS_S_S_S_S_S_P4int2S__param_0,
	.param .u64 .ptr .align 1 _Z21relaxAtomicOperationsPiS_S_S_S_S_S_P4int2S__param_1,
	.param .u64 .ptr .align 1 _Z21relaxAtomicOperationsPiS_S_S_S_S_S_P4int2S__param_2,
	.param .u64 .ptr .align 1 _Z21relaxAtomicOperationsPiS_S_S_S_S_S_P4int2S__param_3,
	.param .u64 .ptr .align 1 _Z21relaxAtomicOperationsPiS_S_S_S_S_S_P4int2S__param_4,
	.param .u64 .ptr .align 1 _Z21relaxAtomicOperationsPiS_S_S_S_S_S_P4int2S__param_5,
	.param .u64 .ptr .align 1 _Z21relaxAtomicOperationsPiS_S_S_S_S_S_P4int2S__param_6,
	.param .u64 .ptr .align 1 _Z21relaxAtomicOperationsPiS_S_S_S_S_S_P4int2S__param_7,
	.param .u64 .ptr .align 1 _Z21relaxAtomicOperationsPiS_S_S_S_S_S_P4int2S__param_8
)
{
	.reg .pred 	%p<8>;
	.reg .b32 	%r<23>;
	.reg .b64 	%rd<32>;

	ld.param.u64 	%rd9, [_Z21relaxAtomicOperationsPiS_S_S_S_S_S_P4int2S__param_0];
	ld.param.u64 	%rd10, [_Z21relaxAtomicOperationsPiS_S_S_S_S_S_P4int2S__param_1];
	ld.param.u64 	%rd11, [_Z21relaxAtomicOperationsPiS_S_S_S_S_S_P4int2S__param_2];
	ld.param.u64 	%rd12, [_Z21relaxAtomicOperationsPiS_S_S_S_S_S_P4int2S__param_3];
	ld.param.u64 	%rd13, [_Z21relaxAtomicOperationsPiS_S_S_S_S_S_P4int2S__param_4];
	ld.param.u64 	%rd16, [_Z21relaxAtomicOperationsPiS_S_S_S_S_S_P4int2S__param_5];
	ld.param.u64 	%rd14, [_Z21relaxAtomicOperationsPiS_S_S_S_S_S_P4int2S__param_6];
	ld.param.u64 	%rd17, [_Z21relaxAtomicOperationsPiS_S_S_S_S_S_P4int2S__param_7];
	ld.param.u64 	%rd15, [_Z21relaxAtomicOperationsPiS_S_S_S_S_S_P4int2S__param_8];
	cvta.to.global.u64 	%rd1, %rd17;
	cvta.to.global.u64 	%rd18, %rd16;
	mov.u32 	%r9, %tid.x;
	mov.u32 	%r10, %ntid.x;
	mov.u32 	%r11, %ctaid.x;
	mad.lo.s32 	%r1, %r10, %r11, %r9;
	ld.global.u32 	%r12, [%rd18];
	setp.ge.s32 	%p1, %r1, %r12;
	@%p1 bra 	$L__BB1_7;
	cvta.to.global.u64 	%rd19, %rd9;
	cvta.to.global.u64 	%rd20, %rd12;
	mul.wide.s32 	%rd21, %r1, 4;
	add.s64 	%rd22, %rd20, %rd21;
	ld.global.u32 	%r13, [%rd22];
	mul.wide.s32 	%rd23, %r13, 8;
	add.s64 	%rd24, %rd1, %rd23;
	ld.global.u32 	%r2, [%rd24];
	mul.wide.s32 	%rd25, %r13, 4;
	add.s64 	%rd2, %rd19, %rd25;
	ld.global.u32 	%r22, [%rd2];
	ld.global.u32 	%r14, [%rd2+4];
	setp.ge.s32 	%p2, %r22, %r14;
	@%p2 bra 	$L__BB1_7;
	cvta.to.global.u64 	%rd3, %rd10;
	cvta.to.global.u64 	%rd4, %rd11;
	cvta.to.global.u64 	%rd5, %rd15;
	cvta.to.global.u64 	%rd6, %rd14;
	cvta.to.global.u64 	%rd7, %rd13;
$L__BB1_3:
	setp.eq.s32 	%p3, %r2, 2147483647;
	mul.wide.s32 	%rd26, %r22, 4;
	add.s64 	%rd27, %rd3, %rd26;
	ld.global.u32 	%r5, [%rd27];
	add.s64 	%rd28, %rd4, %rd26;
	ld.global.u32 	%r15, [%rd28];
	mul.wide.s32 	%rd29, %r5, 8;
	add.s64 	%rd8, %rd1, %rd29;
	ld.global.u32 	%r16, [%rd8];
	add.s32 	%r6, %r15, %r2;
	setp.ge.s32 	%p4, %r6, %r16;
	or.pred  	%p5, %p3, %p4;
	@%p5 bra 	$L__BB1_6;
	atom.global.min.s32 	%r17, [%rd8], %r6;
	ld.global.u32 	%r18, [%rd8+4];
	ld.global.u32 	%r7, [%rd5];
	setp.eq.s32 	%p6, %r18, %r7;
	@%p6 bra 	$L__BB1_6;
	atom.global.max.s32 	%r19, [%rd8+4], %r7;
	atom.global.add.u32 	%r20, [%rd6], 1;
	mul.wide.s32 	%rd30, %r20, 4;
	add.s64 	%rd31, %rd7, %rd30;
	st.global.u32 	[%rd31], %r5;
$L__BB1_6:
	add.s32 	%r22, %r22, 1;
	ld.global.u32 	%r21, [%rd2+4];
	setp.lt.s32 	%p7, %r22, %r21;
	@%p7 bra 	$L__BB1_3;
$L__BB1_7:
	ret;

}
	// .globl	_Z26relaxAtomicOperationsBlockPiS_S_S_S_S_S_P4int2S_
.visible .entry _Z26relaxAtomicOperationsBlockPiS_S_S_S_S_S_P4int2S_(
	.param .u64 .ptr .align 1 _Z26relaxAtomicOperationsBlockPiS_S_S_S_S_S_P4int2S__param_0,
	.param .u64 .ptr .align 1 _Z26relaxAtomicOperationsBlockPiS_S_S_S_S_S_P4int2S__param_1,
	.param .u64 .ptr .align 1 _Z26relaxAtomicOperationsBlockPiS_S_S_S_S_S_P4int2S__param_2,
	.param .u64 .ptr .align 1 _Z26relaxAtomicOperationsBlockPiS_S_S_S_S_S_P4int2S__param_3,
	.param .u64 .ptr .align 1 _Z26relaxAtomicOperationsBlockPiS_S_S_S_S_S_P4int2S__param_4,
	.param .u64 .ptr .align 1 _Z26relaxAtomicOperationsBlockPiS_S_S_S_S_S_P4int2S__param_5,
	.param .u64 .ptr .align 1 _Z26relaxAtomicOperationsBlockPiS_S_S_S_S_S_P4int2S__param_6,
	.param .u64 .ptr .align 1 _Z26relaxAtomicOperationsBlockPiS_S_S_S_S_S_P4int2S__param_7,
	.param .u64 .ptr .align 1 _Z26relaxAtomicOperationsBlockPiS_S_S_S_S_S_P4int2S__param_8
)
{
	.reg .pred 	%p<8>;
	.reg .b32 	%r<23>;
	.reg .b64 	%rd<33>;

	ld.param.u64 	%rd10, [_Z26relaxAtomicOperationsBlockPiS_S_S_S_S_S_P4int2S__param_0];
	ld.param.u64 	%rd11, [_Z26relaxAtomicOperationsBlockPiS_S_S_S_S_S_P4int2S__param_1];
	ld.param.u64 	%rd12, [_Z26relaxAtomicOperationsBlockPiS_S_S_S_S_S_P4int2S__param_2];
	ld.param.u64 	%rd13, [_Z26relaxAtomicOperationsBlockPiS_S_S_S_S_S_P4int2S__param_3];
	ld.param.u64 	%rd14, [_Z26relaxAtomicOperationsBlockPiS_S_S_S_S_S_P4int2S__param_4];
	ld.param.u64 	%rd17, [_Z26relaxAtomicOperationsBlockPiS_S_S_S_S_S_P4int2S__param_5];
	ld.param.u64 	%rd15, [_Z26relaxAtomicOperationsBlockPiS_S_S_S_S_S_P4int2S__param_6];
	ld.param.u64 	%rd18, [_Z26relaxAtomicOperationsBlockPiS_S_S_S_S_S_P4int2S__param_7];
	ld.param.u64 	%rd16, [_Z26relaxAtomicOperationsBlockPiS_S_S_S_S_S_P4int2S__param_8];
	cvta.to.global.u64 	%rd1, %rd18;
	cvta.to.global.u64 	%rd19, %rd17;
	mov.u32 	%r9, %tid.x;
	mov.u32 	%r10, %ntid.x;
	mov.u32 	%r11, %ctaid.x;
	mad.lo.s32 	%r1, %r10, %r11, %r9;
	ld.global.u32 	%r12, [%rd19];
	setp.ge.s32 	%p1, %r1, %r12;
	@%p1 bra 	$L__BB2_7;
	cvta.to.global.u64 	%rd20, %rd10;
	cvta.to.global.u64 	%rd21, %rd13;
	mul.wide.s32 	%rd22, %r1, 4;
	add.s64 	%rd23, %rd21, %rd22;
	ld.global.u32 	%r13, [%rd23];
	mul.wide.s32 	%rd24, %r13, 8;
	add.s64 	%rd25, %rd1, %rd24;
	ld.global.u32 	%r2, [%rd25];
	mul.wide.s32 	%rd26, %r13, 4;
	add.s64 	%rd2, %rd20, %rd26;
	ld.global.u32 	%r22, [%rd2];
	ld.global.u32 	%r14, [%rd2+4];
	setp.ge.s32 	%p2, %r22, %r14;
	@%p2 bra 	$L__BB2_7;
	cvta.to.global.u64 	%rd3, %rd11;
	cvta.to.global.u64 	%rd4, %rd12;
	cvta.to.global.u64 	%rd5, %rd16;
	cvta.to.global.u64 	%rd6, %rd15;
	cvta.to.global.u64 	%rd7, %rd14;
$L__BB2_3:
	setp.eq.s32 	%p3, %r2, 2147483647;
	mul.wide.s32 	%rd27, %r22, 4;
	add.s64 	%rd28, %rd3, %rd27;
	ld.global.u32 	%r5, [%rd28];
	add.s64 	%rd29, %rd4, %rd27;
	ld.global.u32 	%r15, [%rd29];
	mul.wide.s32 	%rd30, %r5, 8;
	add.s64 	%rd8, %rd1, %rd30;
	ld.global.u32 	%r16, [%rd8];
	add.s32 	%r6, %r15, %r2;
	setp.ge.s32 	%p4, %r6, %r16;
	or.pred  	%p5, %p3, %p4;
	@%p5 bra 	$L__BB2_6;
	atom.global.cta.min.s32 	%r17, [%rd8], %r6;
	add.s64 	%rd9, %rd8, 4;
	ld.global.u32 	%r18, [%rd8+4];
	ld.global.u32 	%r7, [%rd5];
	setp.eq.s32 	%p6, %r18, %r7;
	@%p6 bra 	$L__BB2_6;
	atom.global.cta.max.s32 	%r19, [%rd9], %r7;
	atom.global.cta.add.u32 	%r20, [%rd6], 1;
	mul.wide.s32 	%rd31, %r20, 4;
	add.s64 	%rd32, %rd7, %rd31;
	st.global.u32 	[%rd32], %r5;
$L__BB2_6:
	add.s32 	%r22, %r22, 1;
	ld.global.u32 	%r21, [%rd2+4];
	setp.lt.s32 	%p7, %r22, %r21;
	@%p7 bra 	$L__BB2_3;
$L__BB2_7:
	ret;

}
	// .globl	_Z24cudarelaxAtomicLessEdgesPiS_S_S_S_S_S_P4int2S_S_
.visible .entry _Z24cudarelaxAtomicLessEdgesPiS_S_S_S_S_S_P4int2S_S_(
	.param .u64 .ptr .align 1 _Z24cudarelaxAtomicLessEdgesPiS_S_S_S_S_S_P4int2S_S__param_0,
	.param .u64 .ptr .align 1 _Z24cudarelaxAtomicLessEdgesPiS_S_S_S_S_S_P4int2S_S__param_1,
	.param .u64 .ptr .align 1 _Z24cudarelaxAtomicLessEdgesPiS_S_S_S_S_S_P4int2S_S__param_2,
	.param .u64 .ptr .align 1 _Z24cudarelaxAtomicLessEdgesPiS_S_S_S_S_S_P4int2S_S__param_3,
	.param .u64 .ptr .align 1 _Z24cudarelaxAtomicLessEdgesPiS_S_S_S_S_S_P4int2S_S__param_4,
	.param .u64 .ptr .align 1 _Z24cudarelaxAtomicLessEdgesPiS_S_S_S_S_S_P4int2S_S__param_5,
	.param .u64 .ptr .align 1 _Z24cudarelaxAtomicLessEdgesPiS_S_S_S_S_S_P4int2S_S__param_6,
	.param .u64 .ptr .align 1 _Z24cudarelaxAtomicLessEdgesPiS_S_S_S_S_S_P4int2S_S__param_7,
	.param .u64 .ptr .align 1 _Z24cudarelaxAtomicLessEdgesPiS_S_S_S_S_S_P4int2S_S__param_8,
	.param .u64 .ptr .align 1 _Z24cudarelaxAtomicLessEdgesPiS_S_S_S_S_S_P4int2S_S__param_9
)
{
	.reg .pred 	%p<10>;
	.reg .b32 	%r<25>;
	.reg .b64 	%rd<34>;

	ld.param.u64 	%rd9, [_Z24cudarelaxAtomicLessEdgesPiS_S_S_S_S_S_P4int2S_S__param_0];
	ld.param.u64 	%rd10, [_Z24cudarelaxAtomicLessEdgesPiS_S_S_S_S_S_P4int2S_S__param_1];
	ld.param.u64 	%rd11, [_Z24cudarelaxAtomicLessEdgesPiS_S_S_S_S_S_P4int2S_S__param_2];
	ld.param.u64 	%rd12, [_Z24cudarelaxAtomicLessEdgesPiS_S_S_S_S_S_P4int2S_S__param_3];
	ld.param.u64 	%rd13, [_Z24cudarelaxAtomicLessEdgesPiS_S_S_S_S_S_P4int2S_S__param_4];
	ld.param.u64 	%rd17, [_Z24cudarelaxAtomicLessEdgesPiS_S_S_S_S_S_P4int2S_S__param_5];
	ld.param.u64 	%rd14, [_Z24cudarelaxAtomicLessEdgesPiS_S_S_S_S_S_P4int2S_S__param_6];
	ld.param.u64 	%rd18, [_Z24cudarelaxAtomicLessEdgesPiS_S_S_S_S_S_P4int2S_S__param_7];
	ld.param.u64 	%rd15, [_Z24cudarelaxAtomicLessEdgesPiS_S_S_S_S_S_P4int2S_S__param_8];
	ld.param.u64 	%rd16, [_Z24cudarelaxAtomicLessEdgesPiS_S_S_S_S_S_P4int2S_S__param_9];
	cvta.to.global.u64 	%rd1, %rd18;
	cvta.to.global.u64 	%rd19, %rd17;
	mov.u32 	%r9, %tid.x;
	mov.u32 	%r10, %ntid.x;
	mov.u32 	%r11, %ctaid.x;
	mad.lo.s32 	%r1, %r10, %r11, %r9;
	ld.global.u32 	%r12, [%rd19];
	setp.ge.s32 	%p1, %r1, %r12;
	@%p1 bra 	$L__BB3_7;
	cvta.to.global.u64 	%rd20, %rd9;
	cvta.to.global.u64 	%rd21, %rd12;
	cvta.to.global.u64 	%rd22, %rd16;
	mul.wide.s32 	%rd23, %r1, 4;
	add.s64 	%rd24, %rd21, %rd23;
	ld.global.u32 	%r13, [%rd24];
	mul.wide.s32 	%rd25, %r13, 8;
	add.s64 	%rd26, %rd1, %rd25;
	ld.global.u32 	%r2, [%rd26];
	mul.wide.s32 	%rd27, %r13, 4;
	add.s64 	%rd2, %rd20, %rd27;
	ld.global.u32 	%r14, [%rd2+4];
	ld.global.u32 	%r24, [%rd2];
	sub.s32 	%r15, %r14, %r24;
	ld.global.u32 	%r16, [%rd22];
	setp.ge.s32 	%p2, %r15, %r16;
	setp.le.s32 	%p3, %r14, %r24;
	or.pred  	%p4, %p2, %p3;
	@%p4 bra 	$L__BB3_7;
	cvta.to.global.u64 	%rd3, %rd10;
	cvta.to.global.u64 	%rd4, %rd11;
	cvta.to.global.u64 	%rd5, %rd15;
	cvta.to.global.u64 	%rd6, %rd14;
	cvta.to.global.u64 	%rd7, %rd13;
$L__BB3_3:
	setp.eq.s32 	%p5, %r2, 2147483647;
	mul.wide.s32 	%rd28, %r24, 4;
	add.s64 	%rd29, %rd3, %rd28;
	ld.global.u32 	%r5, [%rd29];
	add.s64 	%rd30, %rd4, %rd28;
	ld.global.u32 	%r17, [%rd30];
	mul.wide.s32 	%rd31, %r5, 8;
	add.s64 	%rd8, %rd1, %rd31;
	ld.global.u32 	%r18, [%rd8];
	add.s32 	%r6, %r17, %r2;
	setp.ge.s32 	%p6, %r6, %r18;
	or.pred  	%p7, %p5, %p6;
	@%p7 bra 	$L__BB3_6;
	atom.global.min.s32 	%r19, [%rd8], %r6;
	ld.global.u32 	%r20, [%rd8+4];
	ld.global.u32 	%r7, [%rd5];
	setp.eq.s32 	%p8, %r20, %r7;
	@%p8 bra 	$L__BB3_6;
	atom.global.max.s32 	%r21, [%rd8+4], %r7;
	atom.global.add.u32 	%r22, [%rd6], 1;
	mul.wide.s32 	%rd32, %r22, 4;
	add.s64 	%rd33, %rd7, %rd32;
	st.global.u32 	[%rd33], %r5;
$L__BB3_6:
	add.s32 	%r24, %r24, 1;
	ld.global.u32 	%r23, [%rd2+4];
	setp.lt.s32 	%p9, %r24, %r23;
	@%p9 bra 	$L__BB3_3;
$L__BB3_7:
	ret;

}
	// .globl	_Z29cudarelaxAtomicLessEdgesBlockPiS_S_S_S_S_S_P4int2S_S_
.visible .entry _Z29cudarelaxAtomicLessEdgesBlockPiS_S_S_S_S_S_P4int2S_S_(
	.param .u64 .ptr .align 1 _Z29cudarelaxAtomicLessEdgesBlockPiS_S_S_S_S_S_P4int2S_S__param_0,
	.param .u64 .ptr .align 1 _Z29cudarelaxAtomicLessEdgesBlockPiS_S_S_S_S_S_P4int2S_S__param_1,
	.param .u64 .ptr .align 1 _Z29cudarelaxAtomicLessEdgesBlockPiS_S_S_S_S_S_P4int2S_S__param_2,
	.param .u64 .ptr .align 1 _Z29cudarelaxAtomicLessEdgesBlockPiS_S_S_S_S_S_P4int2S_S__param_3,
	.param .u64 .ptr .align 1 _Z29cudarelaxAtomicLessEdgesBlockPiS_S_S_S_S_S_P4int2S_S__param_4,
	.param .u64 .ptr .align 1 _Z29cudarelaxAtomicLessEdgesBlockPiS_S_S_S_S_S_P4int2S_S__param_5,
	.param .u64 .ptr .align 1 _Z29cudarelaxAtomicLessEdgesBlockPiS_S_S_S_S_S_P4int2S_S__param_6,
	.param .u64 .ptr .align 1 _Z29cudarelaxAtomicLessEdgesBlockPiS_S_S_S_S_S_P4int2S_S__param_7,
	.param .u64 .ptr .align 1 _Z29cudarelaxAtomicLessEdgesBlockPiS_S_S_S_S_S_P4int2S_S__param_8,
	.param .u64 .ptr .align 1 _Z29cudarelaxAtomicLessEdgesBlockPiS_S_S_S_S_S_P4int2S_S__param_9
)
{
	.reg .pred 	%p<10>;
	.reg .b32 	%r<25>;
	.reg .b64 	%rd<35>;

	ld.param.u64 	%rd10, [_Z29cudarelaxAtomicLessEdgesBlockPiS_S_S_S_S_S_P4int2S_S__param_0];
	ld.param.u64 	%rd11, [_Z29cudarelaxAtomicLessEdgesBlockPiS_S_S_S_S_S_P4int2S_S__param_1];
	ld.param.u64 	%rd12, [_Z29cudarelaxAtomicLessEdgesBlockPiS_S_S_S_S_S_P4int2S_S__param_2];
	ld.param.u64 	%rd13, [_Z29cudarelaxAtomicLessEdgesBlockPiS_S_S_S_S_S_P4int2S_S__param_3];
	ld.param.u64 	%rd14, [_Z29cudarelaxAtomicLessEdgesBlockPiS_S_S_S_S_S_P4int2S_S__param_4];
	ld.param.u64 	%rd18, [_Z29cudarelaxAtomicLessEdgesBlockPiS_S_S_S_S_S_P4int2S_S__param_5];
	ld.param.u64 	%rd15, [_Z29cudarelaxAtomicLessEdgesBlockPiS_S_S_S_S_S_P4int2S_S__param_6];
	ld.param.u64 	%rd19, [_Z29cudarelaxAtomicLessEdgesBlockPiS_S_S_S_S_S_P4int2S_S__param_7];
	ld.param.u64 	%rd16, [_Z29cudarelaxAtomicLessEdgesBlockPiS_S_S_S_S_S_P4int2S_S__param_8];
	ld.param.u64 	%rd17, [_Z29cudarelaxAtomicLessEdgesBlockPiS_S_S_S_S_S_P4int2S_S__param_9];
	cvta.to.global.u64 	%rd1, %rd19;
	cvta.to.global.u64 	%rd20, %rd18;
	mov.u32 	%r9, %tid.x;
	mov.u32 	%r10, %ntid.x;
	mov.u32 	%r11, %ctaid.x;
	mad.lo.s32 	%r1, %r10, %r11, %r9;
	ld.global.u32 	%r12, [%rd20];
	setp.ge.s32 	%p1, %r1, %r12;
	@%p1 bra 	$L__BB4_7;
	cvta.to.global.u64 	%rd21, %rd10;
	cvta.to.global.u64 	%rd22, %rd13;
	cvta.to.global.u64 	%rd23, %rd17;
	mul.wide.s32 	%rd24, %r1, 4;
	add.s64 	%rd25, %rd22, %rd24;
	ld.global.u32 	%r13, [%rd25];
	mul.wide.s32 	%rd26, %r13, 8;
	add.s64 	%rd27, %rd1, %rd26;
	ld.global.u32 	%r2, [%rd27];
	mul.wide.s32 	%rd28, %r13, 4;
	add.s64 	%rd2, %rd21, %rd28;
	ld.global.u32 	%r14, [%rd2+4];
	ld.global.u32 	%r24, [%rd2];
	sub.s32 	%r15, %r14, %r24;
	ld.global.u32 	%r16, [%rd23];
	setp.ge.s32 	%p2, %r15, %r16;
	setp.le.s32 	%p3, %r14, %r24;
	or.pred  	%p4, %p2, %p3;
	@%p4 bra 	$L__BB4_7;
	cvta.to.global.u64 	%rd3, %rd11;
	cvta.to.global.u64 	%rd4, %rd12;
	cvta.to.global.u64 	%rd5, %rd16;
	cvta.to.global.u64 	%rd6, %rd15;
	cvta.to.global.u64 	%rd7, %rd14;
$L__BB4_3:
	setp.eq.s32 	%p5, %r2, 2147483647;
	mul.wide.s32 	%rd29, %r24, 4;
	add.s64 	%rd30, %rd3, %rd29;
	ld.global.u32 	%r5, [%rd30];
	add.s64 	%rd31, %rd4, %rd29;
	ld.global.u32 	%r17, [%rd31];
	mul.wide.s32 	%rd32, %r5, 8;
	add.s64 	%rd8, %rd1, %rd32;
	ld.global.u32 	%r18, [%rd8];
	add.s32 	%r6, %r17, %r2;
	setp.ge.s32 	%p6, %r6, %r18;
	or.pred  	%p7, %p5, %p6;
	@%p7 bra 	$L__BB4_6;
	atom.global.cta.min.s32 	%r19, [%rd8], %r6;
	add.s64 	%rd9, %rd8, 4;
	ld.global.u32 	%r20, [%rd8+4];
	ld.global.u32 	%r7, [%rd5];
	setp.eq.s32 	%p8, %r20, %r7;
	@%p8 bra 	$L__BB4_6;
	atom.global.cta.max.s32 	%r21, [%rd9], %r7;
	atom.global.cta.add.u32 	%r22, [%rd6], 1;
	mul.wide.s32 	%rd33, %r22, 4;
	add.s64 	%rd34, %rd7, %rd33;
	st.global.u32 	[%rd34], %r5;
$L__BB4_6:
	add.s32 	%r24, %r24, 1;
	ld.global.u32 	%r23, [%rd2+4];
	setp.lt.s32 	%p9, %r24, %r23;
	@%p9 bra 	$L__BB4_3;
$L__BB4_7:
	ret;

}
	// .globl	_Z24cudarelaxAtomicMoreEdgesPiS_S_S_S_S_S_P4int2S_S_
.visible .entry _Z24cudarelaxAtomicMoreEdgesPiS_S_S_S_S_S_P4int2S_S_(
	.param .u64 .ptr .align 1 _Z24cudarelaxAtomicMoreEdgesPiS_S_S_S_S_S_P4int2S_S__param_0,
	.param .u64 .ptr .align 1 _Z24cudarelaxAtomicMoreEdgesPiS_S_S_S_S_S_P4int2S_S__param_1,
	.param .u64 .ptr .align 1 _Z24cudarelaxAtomicMoreEdgesPiS_S_S_S_S_S_P4int2S_S__param_2,
	.param .u64 .ptr .align 1 _Z24cudarelaxAtomicMoreEdgesPiS_S_S_S_S_S_P4int2S_S__param_3,
	.param .u64 .ptr .align 1 _Z24cudarelaxAtomicMoreEdgesPiS_S_S_S_S_S_P4int2S_S__param_4,
	.param .u64 .ptr .align 1 _Z24cudarelaxAtomicMoreEdgesPiS_S_S_S_S_S_P4int2S_S__param_5,
	.param .u64 .ptr .align 1 _Z24cudarelaxAtomicMoreEdgesPiS_S_S_S_S_S_P4int2S_S__param_6,
	.param .u64 .ptr .align 1 _Z24cudarelaxAtomicMoreEdgesPiS_S_S_S_S_S_P4int2S_S__param_7,
	.param .u64 .ptr .align 1 _Z24cudarelaxAtomicMoreEdgesPiS_S_S_S_S_S_P4int2S_S__param_8,
	.param .u64 .ptr .align 1 _Z24cudarelaxAtomicMoreEdgesPiS_S_S_S_S_S_P4int2S_S__param_9
)
{
	.reg .pred 	%p<10>;
	.reg .b32 	%r<25>;
	.reg .b64 	%rd<34>;

	ld.param.u64 	%rd9, [_Z24cudarelaxAtomicMoreEdgesPiS_S_S_S_S_S_P4int2S_S__param_0];
	ld.param.u64 	%rd10, [_Z24cudarelaxAtomicMoreEdgesPiS_S_S_S_S_S_P4int2S_S__param_1];
	ld.param.u64 	%rd11, [_Z24cudarelaxAtomicMoreEdgesPiS_S_S_S_S_S_P4int2S_S__param_2];
	ld.param.u64 	%rd12, [_Z24cudarelaxAtomicMoreEdgesPiS_S_S_S_S_S_P4int2S_S__param_3];
	ld.param.u64 	%rd13, [_Z24cudarelaxAtomicMoreEdgesPiS_S_S_S_S_S_P4int2S_S__param_4];
	ld.param.u64 	%rd17, [_Z24cudarelaxAtomicMoreEdgesPiS_S_S_S_S_S_P4int2S_S__param_5];
	ld.param.u64 	%rd14, [_Z24cudarelaxAtomicMoreEdgesPiS_S_S_S_S_S_P4int2S_S__param_6];
	ld.param.u64 	%rd18, [_Z24cudarelaxAtomicMoreEdgesPiS_S_S_S_S_S_P4int2S_S__param_7];
	ld.param.u64 	%rd15, [_Z24cudarelaxAtomicMoreEdgesPiS_S_S_S_S_S_P4int2S_S__param_8];
	ld.param.u64 	%rd16, [_Z24cudarelaxAtomicMoreEdgesPiS_S_S_S_S_S_P4int2S_S__param_9];
	cvta.to.global.u64 	%rd1, %rd18;
	cvta.to.global.u64 	%rd19, %rd17;
	mov.u32 	%r9, %tid.x;
	mov.u32 	%r10, %ntid.x;
	mov.u32 	%r11, %ctaid.x;
	mad.lo.s32 	%r1, %r10, %r11, %r9;
	ld.global.u32 	%r12, [%rd19];
	setp.ge.s32 	%p1, %r1, %r12;
	@%p1 bra 	$L__BB5_7;
	cvta.to.global.u64 	%rd20, %rd9;
	cvta.to.global.u64 	%rd21, %rd12;
	cvta.to.global.u64 	%rd22, %rd16;
	mul.wide.s32 	%rd23, %r1, 4;
	add.s64 	%rd24, %rd21, %rd23;
	ld.global.u32 	%r13, [%rd24];
	mul.wide.s32 	%rd25, %r13, 8;
	add.s64 	%rd26, %rd1, %rd25;
	ld.global.u32 	%r2, [%rd26];
	mul.wide.s32 	%rd27, %r13, 4;
	add.s64 	%rd2, %rd20, %rd27;
	ld.global.u32 	%r14, [%rd2+4];
	ld.global.u32 	%r24, [%rd2];
	sub.s32 	%r15, %r14, %r24;
	ld.global.u32 	%r16, [%rd22];
	setp.le.s32 	%p2, %r15, %r16;
	setp.le.s32 	%p3, %r14, %r24;
	or.pred  	%p4, %p2, %p3;
	@%p4 bra 	$L__BB5_7;
	cvta.to.global.u64 	%rd3, %rd10;
	cvta.to.global.u64 	%rd4, %rd11;
	cvta.to.global.u64 	%rd5, %rd15;
	cvta.to.global.u64 	%rd6, %rd14;
	cvta.to.global.u64 	%rd7, %rd13;
$L__BB5_3:
	setp.eq.s32 	%p5, %r2, 2147483647;
	mul.wide.s32 	%rd28, %r24, 4;
	add.s64 	%rd29, %rd3, %rd28;
	ld.global.u32 	%r5, [%rd29];
	add.s64 	%rd30, %rd4, %rd28;
	ld.global.u32 	%r17, [%rd30];
	mul.wide.s32 	%rd31, %r5, 8;
	add.s64 	%rd8, %rd1, %rd31;
	ld.global.u32 	%r18, [%rd8];
	add.s32 	%r6, %r17, %r2;
	setp.ge.s32 	%p6, %r6, %r18;
	or.pred  	%p7, %p5, %p6;
	@%p7 bra 	$L__BB5_6;
	atom.global.min.s32 	%r19, [%rd8], %r6;
	ld.global.u32 	%r20, [%rd8+4];
	ld.global.u32 	%r7, [%rd5];
	setp.eq.s32 	%p8, %r20, %r7;
	@%p8 bra 	$L__BB5_6;
	atom.global.max.s32 	%r21, [%rd8+4], %r7;
	atom.global.add.u32 	%r22, [%rd6], 1;
	mul.wide.s32 	%rd32, %r22, 4;
	add.s64 	%rd33, %rd7, %rd32;
	st.global.u32 	[%rd33], %r5;
$L__BB5_6:
	add.s32 	%r24, %r24, 1;
	ld.global.u32 	%r23, [%rd2+4];
	setp.lt.s32 	%p9, %r24, %r23;
	@%p9 bra 	$L__BB5_3;
$L__BB5_7:
	ret;

}
	// .globl	_Z29cudarelaxAtomicMoreEdgesBlockPiS_S_S_S_S_S_P4int2S_S_
.visible .entry _Z29cudarelaxAtomicMoreEdgesBlockPiS_S_S_S_S_S_P4int2S_S_(
	.param .u64 .ptr .align 1 _Z29cudarelaxAtomicMoreEdgesBlockPiS_S_S_S_S_S_P4int2S_S__param_0,
	.param .u64 .ptr .align 1 _Z29cudarelaxAtomicMoreEdgesBlockPiS_S_S_S_S_S_P4int2S_S__param_1,
	.param .u64 .ptr .align 1 _Z29cudarelaxAtomicMoreEdgesBlockPiS_S_S_S_S_S_P4int2S_S__param_2,
	.param .u64 .ptr .align 1 _Z29cudarelaxAtomicMoreEdgesBlockPiS_S_S_S_S_S_P4int2S_S__param_3,
	.param .u64 .ptr .align 1 _Z29cudarelaxAtomicMoreEdgesBlockPiS_S_S_S_S_S_P4int2S_S__param_4,
	.param .u64 .ptr .align 1 _Z29cudarelaxAtomicMoreEdgesBlockPiS_S_S_S_S_S_P4int2S_S__param_5,
	.param .u64 .ptr .align 1 _Z29cudarelaxAtomicMoreEdgesBlockPiS_S_S_S_S_S_P4int2S_S__param_6,
	.param .u64 .ptr .align 1 _Z29cudarelaxAtomicMoreEdgesBlockPiS_S_S_S_S_S_P4int2S_S__param_7,
	.param .u64 .ptr .align 1 _Z29cudarelaxAtomicMoreEdgesBlockPiS_S_S_S_S_S_P4int2S_S__param_8,
	.param .u64 .ptr .align 1 _Z29cudarelaxAtomicMoreEdgesBlockPiS_S_S_S_S_S_P4int2S_S__param_9
)
{
	.reg .pred 	%p<10>;
	.reg .b32 	%r<25>;
	.reg .b64 	%rd<35>;

	ld.param.u64 	%rd10, [_Z29cudarelaxAtomicMoreEdgesBlockPiS_S_S_S_S_S_P4int2S_S__param_0];
	ld.param.u64 	%rd11, [_Z29cudarelaxAtomicMoreEdgesBlockPiS_S_S_S_S_S_P4int2S_S__param_1];
	ld.param.u64 	%rd12, [_Z29cudarelaxAtomicMoreEdgesBlockPiS_S_S_S_S_S_P4int2S_S__param_2];
	ld.param.u64 	%rd13, [_Z29cudarelaxAtomicMoreEdgesBlockPiS_S_S_S_S_S_P4int2S_S__param_3];
	ld.param.u64 	%rd14, [_Z29cudarelaxAtomicMoreEdgesBlockPiS_S_S_S_S_S_P4int2S_S__param_4];
	ld.param.u64 	%rd18, [_Z29cudarelaxAtomicMoreEdgesBlockPiS_S_S_S_S_S_P4int2S_S__param_5];
	ld.param.u64 	%rd15, [_Z29cudarelaxAtomicMoreEdgesBlockPiS_S_S_S_S_S_P4int2S_S__param_6];
	ld.param.u64 	%rd19, [_Z29cudarelaxAtomicMoreEdgesBlockPiS_S_S_S_S_S_P4int2S_S__param_7];
	ld.param.u64 	%rd16, [_Z29cudarelaxAtomicMoreEdgesBlockPiS_S_S_S_S_S_P4int2S_S__param_8];
	ld.param.u64 	%rd17, [_Z29cudarelaxAtomicMoreEdgesBlockPiS_S_S_S_S_S_P4int2S_S__param_9];
	cvta.to.global.u64 	%rd1, %rd19;
	cvta.to.global.u64 	%rd20, %rd18;
	mov.u32 	%r9, %tid.x;
	mov.u32 	%r10, %ntid.x;
	mov.u32 	%r11, %ctaid.x;
	mad.lo.s32 	%r1, %r10, %r11, %r9;
	ld.global.u32 	%r12, [%rd20];
	setp.ge.s32 	%p1, %r1, %r12;
	@%p1 bra 	$L__BB6_7;
	cvta.to.global.u64 	%rd21, %rd10;
	cvta.to.global.u64 	%rd22, %rd13;
	cvta.to.global.u64 	%rd23, %rd17;
	mul.wide.s32 	%rd24, %r1, 4;
	add.s64 	%rd25, %rd22, %rd24;
	ld.global.u32 	%r13, [%rd25];
	mul.wide.s32 	%rd26, %r13, 8;
	add.s64 	%rd27, %rd1, %rd26;
	ld.global.u32 	%r2, [%rd27];
	mul.wide.s32 	%rd28, %r13, 4;
	add.s64 	%rd2, %rd21, %rd28;
	ld.global.u32 	%r14, [%rd2+4];
	ld.global.u32 	%r24, [%rd2];
	sub.s32 	%r15, %r14, %r24;
	ld.global.u32 	%r16, [%rd23];
	setp.le.s32 	%p2, %r15, %r16;
	setp.le.s32 	%p3, %r14, %r24;
	or.pred  	%p4, %p2, %p3;
	@%p4 bra 	$L__BB6_7;
	cvta.to.global.u64 	%rd3, %rd11;
	cvta.to.global.u64 	%rd4, %rd12;
	cvta.to.global.u64 	%rd5, %rd16;
	cvta.to.global.u64 	%rd6, %rd15;
	cvta.to.global.u64 	%rd7, %rd14;
$L__BB6_3:
	setp.eq.s32 	%p5, %r2, 2147483647;
	mul.wide.s32 	%rd29, %r24, 4;
	add.s64 	%rd30, %rd3, %rd29;
	ld.global.u32 	%r5, [%rd30];
	add.s64 	%rd31, %rd4, %rd29;
	ld.global.u32 	%r17, [%rd31];
	mul.wide.s32 	%rd32, %r5, 8;
	add.s64 	%rd8, %rd1, %rd32;
	ld.global.u32 	%r18, [%rd8];
	add.s32 	%r6, %r17, %r2;
	setp.ge.s32 	%p6, %r6, %r18;
	or.pred  	%p7, %p5, %p6;
	@%p7 bra 	$L__BB6_6;
	atom.global.cta.min.s32 	%r19, [%rd8], %r6;
	add.s64 	%rd9, %rd8, 4;
	ld.global.u32 	%r20, [%rd8+4];
	ld.global.u32 	%r7, [%rd5];
	setp.eq.s32 	%p8, %r20, %r7;
	@%p8 bra 	$L__BB6_6;
	atom.global.cta.max.s32 	%r21, [%rd9], %r7;
	atom.global.cta.add.u32 	%r22, [%rd6], 1;
	mul.wide.s32 	%rd33, %r22, 4;
	add.s64 	%rd34, %rd7, %rd33;
	st.global.u32 	[%rd34], %r5;
$L__BB6_6:
	add.s32 	%r24, %r24, 1;
	ld.global.u32 	%r23, [%rd2+4];
	setp.lt.s32 	%p9, %r24, %r23;
	@%p9 bra 	$L__BB6_3;
$L__BB6_7:
	ret;

}
	// .globl	_Z28cudarelaxAtomicMoreLessEdgesPiS_S_S_S_S_S_P4int2S_S_S_
.visible .entry _Z28cudarelaxAtomicMoreLessEdgesPiS_S_S_S_S_S_P4int2S_S_S_(
	.param .u64 .ptr .align 1 _Z28cudarelaxAtomicMoreLessEdgesPiS_S_S_S_S_S_P4int2S_S_S__param_0,
	.param .u64 .ptr .align 1 _Z28cudarelaxAtomicMoreLessEdgesPiS_S_S_S_S_S_P4int2S_S_S__param_1,
	.param .u64 .ptr .align 1 _Z28cudarelaxAtomicMoreLessEdgesPiS_S_S_S_S_S_P4int2S_S_S__param_2,
	.param .u64 .ptr .align 1 _Z28cudarelaxAtomicMoreLessEdgesPiS_S_S_S_S_S_P4int2S_S_S__param_3,
	.param .u64 .ptr .align 1 _Z28cudarelaxAtomicMoreLessEdgesPiS_S_S_S_S_S_P4int2S_S_S__param_4,
	.param .u64 .ptr .align 1 _Z28cudarelaxAtomicMoreLessEdgesPiS_S_S_S_S_S_P4int2S_S_S__param_5,
	.param .u64 .ptr .align 1 _Z28cudarelaxAtomicMoreLessEdgesPiS_S_S_S_S_S_P4int2S_S_S__param_6,
	.param .u64 .ptr .align 1 _Z28cudarelaxAtomicMoreLessEdgesPiS_S_S_S_S_S_P4int2S_S_S__param_7,
	.param .u64 .ptr .align 1 _Z28cudarelaxAtomicMoreLessEdgesPiS_S_S_S_S_S_P4int2S_S_S__param_8,
	.param .u64 .ptr .align 1 _Z28cudarelaxAtomicMoreLessEdgesPiS_S_S_S_S_S_P4int2S_S_S__param_9,
	.param .u64 .ptr .align 1 _Z28cudarelaxAtomicMoreLessEdgesPiS_S_S_S_S_S_P4int2S_S_S__param_10
)
{
	.reg .pred 	%p<11>;
	.reg .b32 	%r<26>;
	.reg .b64 	%rd<36>;

	ld.param.u64 	%rd9, [_Z28cudarelaxAtomicMoreLessEdgesPiS_S_S_S_S_S_P4int2S_S_S__param_0];
	ld.param.u64 	%rd10, [_Z28cudarelaxAtomicMoreLessEdgesPiS_S_S_S_S_S_P4int2S_S_S__param_1];
	ld.param.u64 	%rd11, [_Z28cudarelaxAtomicMoreLessEdgesPiS_S_S_S_S_S_P4int2S_S_S__param_2];
	ld.param.u64 	%rd12, [_Z28cudarelaxAtomicMoreLessEdgesPiS_S_S_S_S_S_P4int2S_S_S__param_3];
	ld.param.u64 	%rd13, [_Z28cudarelaxAtomicMoreLessEdgesPiS_S_S_S_S_S_P4int2S_S_S__param_4];
	ld.param.u64 	%rd18, [_Z28cudarelaxAtomicMoreLessEdgesPiS_S_S_S_S_S_P4int2S_S_S__param_5];
	ld.param.u64 	%rd14, [_Z28cudarelaxAtomicMoreLessEdgesPiS_S_S_S_S_S_P4int2S_S_S__param_6];
	ld.param.u64 	%rd19, [_Z28cudarelaxAtomicMoreLessEdgesPiS_S_S_S_S_S_P4int2S_S_S__param_7];
	ld.param.u64 	%rd15, [_Z28cudarelaxAtomicMoreLessEdgesPiS_S_S_S_S_S_P4int2S_S_S__param_8];
	ld.param.u64 	%rd16, [_Z28cudarelaxAtomicMoreLessEdgesPiS_S_S_S_S_S_P4int2S_S_S__param_9];
	ld.param.u64 	%rd17, [_Z28cudarelaxAtomicMoreLessEdgesPiS_S_S_S_S_S_P4int2S_S_S__param_10];
	cvta.to.global.u64 	%rd1, %rd19;
	cvta.to.global.u64 	%rd20, %rd18;
	mov.u32 	%r11, %tid.x;
	mov.u32 	%r12, %ntid.x;
	mov.u32 	%r13, %ctaid.x;
	mad.lo.s32 	%r1, %r12, %r13, %r11;
	ld.global.u32 	%r14, [%rd20];
	setp.ge.s32 	%p1, %r1, %r14;
	@%p1 bra 	$L__BB7_8;
	cvta.to.global.u64 	%rd21, %rd9;
	cvta.to.global.u64 	%rd22, %rd12;
	cvta.to.global.u64 	%rd23, %rd16;
	mul.wide.s32 	%rd24, %r1, 4;
	add.s64 	%rd25, %rd22, %rd24;
	ld.global.u32 	%r15, [%rd25];
	mul.wide.s32 	%rd26, %r15, 8;
	add.s64 	%rd27, %rd1, %rd26;
	ld.global.u32 	%r2, [%rd27];
	mul.wide.s32 	%rd28, %r15, 4;
	add.s64 	%rd2, %rd21, %rd28;
	ld.global.u32 	%r3, [%rd2+4];
	ld.global.u32 	%r25, [%rd2];
	sub.s32 	%r5, %r3, %r25;
	ld.global.u32 	%r16, [%rd23];
	setp.le.s32 	%p2, %r5, %r16;
	@%p2 bra 	$L__BB7_8;
	cvta.to.global.u64 	%rd29, %rd17;
	ld.global.u32 	%r17, [%rd29];
	setp.ge.s32 	%p3, %r5, %r17;
	setp.le.s32 	%p4, %r3, %r25;
	or.pred  	%p5, %p3, %p4;
	@%p5 bra 	$L__BB7_8;
	cvta.to.global.u64 	%rd3, %rd10;
	cvta.to.global.u64 	%rd4, %rd11;
	cvta.to.global.u64 	%rd5, %rd15;
	cvta.to.global.u64 	%rd6, %rd14;
	cvta.to.global.u64 	%rd7, %rd13;
$L__BB7_4:
	setp.eq.s32 	%p6, %r2, 2147483647;
	mul.wide.s32 	%rd30, %r25, 4;
	add.s64 	%rd31, %rd3, %rd30;
	ld.global.u32 	%r7, [%rd31];
	add.s64 	%rd32, %rd4, %rd30;
	ld.global.u32 	%r18, [%rd32];
	mul.wide.s32 	%rd33, %r7, 8;
	add.s64 	%rd8, %rd1, %rd33;
	ld.global.u32 	%r19, [%rd8];
	add.s32 	%r8, %r18, %r2;
	setp.ge.s32 	%p7, %r8, %r19;
	or.pred  	%p8, %p6, %p7;
	@%p8 bra 	$L__BB7_7;
	atom.global.min.s32 	%r20, [%rd8], %r8;
	ld.global.u32 	%r21, [%rd8+4];
	ld.global.u32 	%r9, [%rd5];
	setp.eq.s32 	%p9, %r21, %r9;
	@%p9 bra 	$L__BB7_7;
	atom.global.max.s32 	%r22, [%rd8+4], %r9;
	atom.global.add.u32 	%r23, [%rd6], 1;
	mul.wide.s32 	%rd34, %r23, 4;
	add.s64 	%rd35, %rd7, %rd34;
	st.global.u32 	[%rd35], %r7;
$L__BB7_7:
	add.s32 	%r25, %r25, 1;
	ld.global.u32 	%r24, [%rd2+4];
	setp.lt.s32 	%p10, %r25, %r24;
	@%p10 bra 	$L__BB7_4;
$L__BB7_8:
	ret;

}
	// .globl	_Z33cudarelaxAtomicMoreLessEdgesBlockPiS_S_S_S_S_S_P4int2S_S_S_
.visible .entry _Z33cudarelaxAtomicMoreLessEdgesBlockPiS_S_S_S_S_S_P4int2S_S_S_(
	.param .u64 .ptr .align 1 _Z33cudarelaxAtomicMoreLessEdgesBlockPiS_S_S_S_S_S_P4int2S_S_S__param_0,
	.param .u64 .ptr .align 1 _Z33cudarelaxAtomicMoreLessEdgesBlockPiS_S_S_S_S_S_P4int2S_S_S__param_1,
	.param .u64 .ptr .align 1 _Z33cudarelaxAtomicMoreLessEdgesBlockPiS_S_S_S_S_S_P4int2S_S_S__param_2,
	.param .u64 .ptr .align 1 _Z33cudarelaxAtomicMoreLessEdgesBlockPiS_S_S_S_S_S_P4int2S_S_S__param_3,
	.param .u64 .ptr .align 1 _Z33cudarelaxAtomicMoreLessEdgesBlockPiS_S_S_S_S_S_P4int2S_S_S__param_4,
	.param .u64 .ptr .align 1 _Z33cudarelaxAtomicMoreLessEdgesBlockPiS_S_S_S_S_S_P4int2S_S_S__param_5,
	.param .u64 .ptr .align 1 _Z33cudarelaxAtomicMoreLessEdgesBlockPiS_S_S_S_S_S_P4int2S_S_S__param_6,
	.param .u64 .ptr .align 1 _Z33cudarelaxAtomicMoreLessEdgesBlockPiS_S_S_S_S_S_P4int2S_S_S__param_7,
	.param .u64 .ptr .align 1 _Z33cudarelaxAtomicMoreLessEdgesBlockPiS_S_S_S_S_S_P4int2S_S_S__param_8,
	.param .u64 .ptr .align 1 _Z33cudarelaxAtomicMoreLessEdgesBlockPiS_S_S_S_S_S_P4int2S_S_S__param_9,
	.param .u64 .ptr .align 1 _Z33cudarelaxAtomicMoreLessEdgesBlockPiS_S_S_S_S_S_P4int2S_S_S__param_10
)
{
	.reg .pred 	%p<11>;
	.reg .b32 	%r<26>;
	.reg .b64 	%rd<37>;

	ld.param.u64 	%rd10, [_Z33cudarelaxAtomicMoreLessEdgesBlockPiS_S_S_S_S_S_P4int2S_S_S__param_0];
	ld.param.u64 	%rd11, [_Z33cudarelaxAtomicMoreLessEdgesBlockPiS_S_S_S_S_S_P4int2S_S_S__param_1];
	ld.param.u64 	%rd12, [_Z33cudarelaxAtomicMoreLessEdgesBlockPiS_S_S_S_S_S_P4int2S_S_S__param_2];
	ld.param.u64 	%rd13, [_Z33cudarelaxAtomicMoreLessEdgesBlockPiS_S_S_S_S_S_P4int2S_S_S__param_3];
	ld.param.u64 	%rd14, [_Z33cudarelaxAtomicMoreLessEdgesBlockPiS_S_S_S_S_S_P4int2S_S_S__param_4];
	ld.param.u64 	%rd19, [_Z33cudarelaxAtomicMoreLessEdgesBlockPiS_S_S_S_S_S_P4int2S_S_S__param_5];
	ld.param.u64 	%rd15, [_Z33cudarelaxAtomicMoreLessEdgesBlockPiS_S_S_S_S_S_P4int2S_S_S__param_6];
	ld.param.u64 	%rd20, [_Z33cudarelaxAtomicMoreLessEdgesBlockPiS_S_S_S_S_S_P4int2S_S_S__param_7];
	ld.param.u64 	%rd16, [_Z33cudarelaxAtomicMoreLessEdgesBlockPiS_S_S_S_S_S_P4int2S_S_S__param_8];
	ld.param.u64 	%rd17, [_Z33cudarelaxAtomicMoreLessEdgesBlockPiS_S_S_S_S_S_P4int2S_S_S__param_9];
	ld.param.u64 	%rd18, [_Z33cudarelaxAtomicMoreLessEdgesBlockPiS_S_S_S_S_S_P4int2S_S_S__param_10];
	cvta.to.global.u64 	%rd1, %rd20;
	cvta.to.global.u64 	%rd21, %rd19;
	mov.u32 	%r11, %tid.x;
	mov.u32 	%r12, %ntid.x;
	mov.u32 	%r13, %ctaid.x;
	mad.lo.s32 	%r1, %r12, %r13, %r11;
	ld.global.u32 	%r14, [%rd21];
	setp.ge.s32 	%p1, %r1, %r14;
	@%p1 bra 	$L__BB8_8;
	cvta.to.global.u64 	%rd22, %rd10;
	cvta.to.global.u64 	%rd23, %rd13;
	cvta.to.global.u64 	%rd24, %rd17;
	mul.wide.s32 	%rd25, %r1, 4;
	add.s64 	%rd26, %rd23, %rd25;
	ld.global.u32 	%r15, [%rd26];
	mul.wide.s32 	%rd27, %r15, 8;
	add.s64 	%rd28, %rd1, %rd27;
	ld.global.u32 	%r2, [%rd28];
	mul.wide.s32 	%rd29, %r15, 4;
	add.s64 	%rd2, %rd22, %rd29;
	ld.global.u32 	%r3, [%rd2+4];
	ld.global.u32 	%r25, [%rd2];
	sub.s32 	%r5, %r3, %r25;
	ld.global.u32 	%r16, [%rd24];
	setp.le.s32 	%p2, %r5, %r16;
	@%p2 bra 	$L__BB8_8;
	cvta.to.global.u64 	%rd30, %rd18;
	ld.global.u32 	%r17, [%rd30];
	setp.ge.s32 	%p3, %r5, %r17;
	setp.le.s32 	%p4, %r3, %r25;
	or.pred  	%p5, %p3, %p4;
	@%p5 bra 	$L__BB8_8;
	cvta.to.global.u64 	%rd3, %rd11;
	cvta.to.global.u64 	%rd4, %rd12;
	cvta.to.global.u64 	%rd5, %rd16;
	cvta.to.global.u64 	%rd6, %rd15;
	cvta.to.global.u64 	%rd7, %rd14;
$L__BB8_4:
	setp.eq.s32 	%p6, %r2, 2147483647;
	mul.wide.s32 	%rd31, %r25, 4;
	add.s64 	%rd32, %rd3, %rd31;
	ld.global.u32 	%r7, [%rd32];
	add.s64 	%rd33, %rd4, %rd31;
	ld.global.u32 	%r18, [%rd33];
	mul.wide.s32 	%rd34, %r7, 8;
	add.s64 	%rd8, %rd1, %rd34;
	ld.global.u32 	%r19, [%rd8];
	add.s32 	%r8, %r18, %r2;
	setp.ge.s32 	%p7, %r8, %r19;
	or.pred  	%p8, %p6, %p7;
	@%p8 bra 	$L__BB8_7;
	atom.global.cta.min.s32 	%r20, [%rd8], %r8;
	add.s64 	%rd9, %rd8, 4;
	ld.global.u32 	%r21, [%rd8+4];
	ld.global.u32 	%r9, [%rd5];
	setp.eq.s32 	%p9, %r21, %r9;
	@%p9 bra 	$L__BB8_7;
	atom.global.cta.max.s32 	%r22, [%rd9], %r9;
	atom.global.cta.add.u32 	%r23, [%rd6], 1;
	mul.wide.s32 	%rd35, %r23, 4;
	add.s64 	%rd36, %rd7, %rd35;
	st.global.u32 	[%rd36], %r7;
$L__BB8_7:
	add.s32 	%r25, %r25, 1;
	ld.global.u32 	%r24, [%rd2+4];
	setp.lt.s32 	%p10, %r25, %r24;
	@%p10 bra 	$L__BB8_4;
$L__BB8_8:
	ret;

}
	// .globl	_Z10initializeP4int2PiS1_
.visible .entry _Z10initializeP4int2PiS1_(
	.param .u64 .ptr .align 1 _Z10initializeP4int2PiS1__param_0,
	.param .u64 .ptr .align 1 _Z10initializeP4int2PiS1__param_1,
	.param .u64 .ptr .align 1 _Z10initializeP4int2PiS1__param_2
)
{
	.reg .pred 	%p<3>;
	.reg .b32 	%r<14>;
	.reg .b64 	%rd<9>;

	ld.param.u64 	%rd4, [_Z10initializeP4int2PiS1__param_0];
	ld.param.u64 	%rd6, [_Z10initializeP4int2PiS1__param_1];
	ld.param.u64 	%rd5, [_Z10initializeP4int2PiS1__param_2];
	cvta.to.global.u64 	%rd1, %rd6;
	mov.u32 	%r1, %ntid.x;
	mov.u32 	%r6, %ctaid.x;
	mov.u32 	%r7, %tid.x;
	mad.lo.s32 	%r13, %r1, %r6, %r7;
	ld.global.u32 	%r8, [%rd1];
	setp.ge.s32 	%p1, %r13, %r8;
	@%p1 bra 	$L__BB9_3;
	mov.u32 	%r9, %nctaid.x;
	mul.lo.s32 	%r3, %r1, %r9;
	cvta.to.global.u64 	%rd2, %rd5;
	cvta.to.global.u64 	%rd3, %rd4;
$L__BB9_2:
	ld.global.u32 	%r10, [%rd2];
	mul.wide.u32 	%rd7, %r13, 8;
	add.s64 	%rd8, %rd3, %rd7;
	mov.b32 	%r11, 1;
	st.global.v2.u32 	[%rd8], {%r10, %r11};
	add.s32 	%r13, %r13, %r3;
	ld.global.u32 	%r12, [%rd1];
	setp.lt.s32 	%p2, %r13, %r12;
	@%p2 bra 	$L__BB9_2;
$L__BB9_3:
	bar.sync 	0;
	ret;

}
	// .globl	_Z22cudasubset_of_verticesPiPfS_S_Pj
.visible .entry _Z22cudasubset_of_verticesPiPfS_S_Pj(
	.param .u64 .ptr .align 1 _Z22cudasubset_of_verticesPiPfS_S_Pj_param_0,
	.param .u64 .ptr .align 1 _Z22cudasubset_of_verticesPiPfS_S_Pj_param_1,
	.param .u64 .ptr .align 1 _Z22cudasubset_of_verticesPiPfS_S_Pj_param_2,
	.param .u64 .ptr .align 1 _Z22cudasubset_of_verticesPiPfS_S_Pj_param_3,
	.param .u64 .ptr .align 1 _Z22cudasubset_of_verticesPiPfS_S_Pj_param_4
)
{
	.reg .pred 	%p<2>;
	.reg .b32 	%r<9>;
	.reg .b64 	%rd<14>;

	ld.param.u64 	%rd4, [_Z22cudasubset_of_verticesPiPfS_S_Pj_param_0];
	ld.param.u64 	%rd1, [_Z22cudasubset_of_verticesPiPfS_S_Pj_param_2];
	ld.param.u64 	%rd2, [_Z22cudasubset_of_verticesPiPfS_S_Pj_param_3];
	ld.param.u64 	%rd3, [_Z22cudasubset_of_verticesPiPfS_S_Pj_param_4];
	cvta.to.global.u64 	%rd5, %rd4;
	mov.u32 	%r3, %tid.x;
	mov.u32 	%r4, %ntid.x;
	mov.u32 	%r5, %ctaid.x;
	mad.lo.s32 	%r1, %r4, %r5, %r3;
	ld.global.u32 	%r2, [%rd5];
	setp.ge.s32 	%p1, %r1, %r2;
	@%p1 bra 	$L__BB10_2;
	cvta.to.global.u64 	%rd6, %rd3;
	cvta.to.global.u64 	%rd7, %rd1;
	cvta.to.global.u64 	%rd8, %rd2;
	mul.wide.s32 	%rd9, %r1, 4;
	add.s64 	%rd10, %rd6, %rd9;
	ld.global.u32 	%r6, [%rd10];
	rem.u32 	%r7, %r6, %r2;
	mul.wide.s32 	%rd11, %r7, 4;
	add.s64 	%rd12, %rd7, %rd11;
	ld.global.u32 	%r8, [%rd12];
	add.s64 	%rd13, %rd8, %rd9;
	st.global.u32 	[%rd13], %r8;
$L__BB10_2:
	ret;

}


// ===== COMPILED SASS (sm_100) =====

	.target	sm_100

	.elftype	@"ET_EXEC"


//--------------------- .note.nv.tkinfo           --------------------------
	.section	.note.nv.tkinfo,"",@"SHT_NOTE"
	.sectionflags	@"SHF_NOTE_NV_TKINFO"
	.tkinfo
        /*0018*/ 	.word	0x00000002
        /*0030*/ 	.string	""
        /*0030*/ 	.string	"ptxas"
        /*0030*/ 	.string	"Cuda compilation tools, release 13.0, V13.0.88"
        /*0030*/ 	.string	"Build cuda_13.0.r13.0/compiler.36424714_0"
        /*0030*/ 	.string	"-arch sm_100 -m 64 "



//--------------------- .note.nv.cuinfo           --------------------------
	.section	.note.nv.cuinfo,"",@"SHT_NOTE"
	.sectionflags	@"SHF_NOTE_NV_CUINFO"
        /*0018*/ 	.short	0x0002
        /*001a*/ 	.short	0x0064
        /*001c*/ 	.short	0x0082
	.zero		2


//--------------------- .nv.info                  --------------------------
	.section	.nv.info,"",@"SHT_CUDA_INFO"
	.align	4


	//----- nvinfo : EIATTR_REGCOUNT
	.align		4
        /*0000*/ 	.byte	0x04, 0x2f
        /*0002*/ 	.short	(.L_1 - .L_0)
	.align		4
.L_0:
        /*0004*/ 	.word	index@(relax)
        /*0008*/ 	.word	0x0000001c


	//----- nvinfo : EIATTR_FRAME_SIZE
	.align		4
.L_1:
        /*000c*/ 	.byte	0x04, 0x11
        /*000e*/ 	.short	(.L_3 - .L_2)
	.align		4
.L_2:
        /*0010*/ 	.word	index@(relax)
        /*0014*/ 	.word	0x00000000


	//----- nvinfo : EIATTR_REGCOUNT
	.align		4
.L_3:
        /*0018*/ 	.byte	0x04, 0x2f
        /*001a*/ 	.short	(.L_5 - .L_4)
	.align		4
.L_4:
        /*001c*/ 	.word	index@(_Z21relaxAtomicOperationsPiS_S_S_S_S_S_P4int2S_)
        /*0020*/ 	.word	0x0000001c


	//----- nvinfo : EIATTR_FRAME_SIZE
	.align		4
.L_5:
        /*0024*/ 	.byte	0x04, 0x11
        /*0026*/ 	.short	(.L_7 - .L_6)
	.align		4
.L_6:
        /*0028*/ 	.word	index@(_Z21relaxAtomicOperationsPiS_S_S_S_S_S_P4int2S_)
        /*002c*/ 	.word	0x00000000


	//----- nvinfo : EIATTR_REGCOUNT
	.align		4
.L_7:
        /*0030*/ 	.byte	0x04, 0x2f
        /*0032*/ 	.short	(.L_9 - .L_8)
	.align		4
.L_8:
        /*0034*/ 	.word	index@(_Z26relaxAtomicOperationsBlockPiS_S_S_S_S_S_P4int2S_)
        /*0038*/ 	.word	0x0000001c


	//----- nvinfo : EIATTR_FRAME_SIZE
	.align		4
.L_9:
        /*003c*/ 	.byte	0x04, 0x11
        /*003e*/ 	.short	(.L_11 - .L_10)
	.align		4
.L_10:
        /*0040*/ 	.word	index@(_Z26relaxAtomicOperationsBlockPiS_S_S_S_S_S_P4int2S_)
        /*0044*/ 	.word	0x00000000


	//----- nvinfo : EIATTR_REGCOUNT
	.align		4
.L_11:
        /*0048*/ 	.byte	0x04, 0x2f
        /*004a*/ 	.short	(.L_13 - .L_12)
	.align		4
.L_12:
        /*004c*/ 	.word	index@(_Z24cudarelaxAtomicLessEdgesPiS_S_S_S_S_S_P4int2S_S_)
        /*0050*/ 	.word	0x0000001c


	//----- nvinfo : EIATTR_FRAME_SIZE
	.align		4
.L_13:
        /*0054*/ 	.byte	0x04, 0x11
        /*0056*/ 	.short	(.L_15 - .L_14)
	.align		4
.L_14:
        /*0058*/ 	.word	index@(_Z24cudarelaxAtomicLessEdgesPiS_S_S_S_S_S_P4int2S_S_)
        /*005c*/ 	.word	0x00000000


	//----- nvinfo : EIATTR_REGCOUNT
	.align		4
.L_15:
        /*0060*/ 	.byte	0x04, 0x2f
        /*0062*/ 	.short	(.L_17 - .L_16)
	.align		4
.L_16:
        /*0064*/ 	.word	index@(_Z29cudarelaxAtomicLessEdgesBlockPiS_S_S_S_S_S_P4int2S_S_)
        /*0068*/ 	.word	0x0000001c


	//----- nvinfo : EIATTR_FRAME_SIZE
	.align		4
.L_17:
        /*006c*/ 	.byte	0x04, 0x11
        /*006e*/ 	.short	(.L_19 - .L_18)
	.align		4
.L_18:
        /*0070*/ 	.word	index@(_Z29cudarelaxAtomicLessEdgesBlockPiS_S_S_S_S_S_P4int2S_S_)
        /*0074*/ 	.word	0x00000000


	//----- nvinfo : EIATTR_REGCOUNT
	.align		4
.L_19:
        /*0078*/ 	.byte	0x04, 0x2f
        /*007a*/ 	.short	(.L_21 - .L_20)
	.align		4
.L_20:
        /*007c*/ 	.word	index@(_Z24cudarelaxAtomicMoreEdgesPiS_S_S_S_S_S_P4int2S_S_)
        /*0080*/ 	.word	0x0000001c


	//----- nvinfo : EIATTR_FRAME_SIZE
	.align		4
.L_21:
        /*0084*/ 	.byte	0x04, 0x11
        /*0086*/ 	.short	(.L_23 - .L_22)
	.align		4
.L_22:
        /*0088*/ 	.word	index@(_Z24cudarelaxAtomicMoreEdgesPiS_S_S_S_S_S_P4int2S_S_)
        /*008c*/ 	.word	0x00000000


	//----- nvinfo : EIATTR_REGCOUNT
	.align		4
.L_23:
        /*0090*/ 	.byte	0x04, 0x2f
        /*0092*/ 	.short	(.L_25 - .L_24)
	.align		4
.L_24:
        /*0094*/ 	.word	index@(_Z29cudarelaxAtomicMoreEdgesBlockPiS_S_S_S_S_S_P4int2S_S_)
        /*0098*/ 	.word	0x0000001c


	//----- nvinfo : EIATTR_FRAME_SIZE
	.align		4
.L_25:
        /*009c*/ 	.byte	0x04, 0x11
        /*009e*/ 	.short	(.L_27 - .L_26)
	.align		4
.L_26:
        /*00a0*/ 	.word	index@(_Z29cudarelaxAtomicMoreEdgesBlockPiS_S_S_S_S_S_P4int2S_S_)
        /*00a4*/ 	.word	0x00000000


	//----- nvinfo : EIATTR_REGCOUNT
	.align		4
.L_27:
        /*00a8*/ 	.byte	0x04, 0x2f
        /*00aa*/ 	.short	(.L_29 - .L_28)
	.align		4
.L_28:
        /*00ac*/ 	.word	index@(_Z28cudarelaxAtomicMoreLessEdgesPiS_S_S_S_S_S_P4int2S_S_S_)
        /*00b0*/ 	.word	0x0000001a


	//----- nvinfo : EIATTR_FRAME_SIZE
	.align		4
.L_29:
        /*00b4*/ 	.byte	0x04, 0x11
        /*00b6*/ 	.short	(.L_31 - .L_30)
	.align		4
.L_30:
        /*00b8*/ 	.word	index@(_Z28cudarelaxAtomicMoreLessEdgesPiS_S_S_S_S_S_P4int2S_S_S_)
        /*00bc*/ 	.word	0x00000000


	//----- nvinfo : EIATTR_REGCOUNT
	.align		4
.L_31:
        /*00c0*/ 	.byte	0x04, 0x2f
        /*00c2*/ 	.short	(.L_33 - .L_32)
	.align		4
.L_32:
        /*00c4*/ 	.word	index@(_Z33cudarelaxAtomicMoreLessEdgesBlockPiS_S_S_S_S_S_P4int2S_S_S_)
        /*00c8*/ 	.word	0x0000001a


	//----- nvinfo : EIATTR_FRAME_SIZE
	.align		4
.L_33:
        /*00cc*/ 	.byte	0x04, 0x11
        /*00ce*/ 	.short	(.L_35 - .L_34)
	.align		4
.L_34:
        /*00d0*/ 	.word	index@(_Z33cudarelaxAtomicMoreLessEdgesBlockPiS_S_S_S_S_S_P4int2S_S_S_)
        /*00d4*/ 	.word	0x00000000


	//----- nvinfo : EIATTR_REGCOUNT
	.align		4
.L_35:
        /*00d8*/ 	.byte	0x04, 0x2f
        /*00da*/ 	.short	(.L_37 - .L_36)
	.align		4
.L_36:
        /*00dc*/ 	.word	index@(_Z10initializeP4int2PiS1_)
        /*00e0*/ 	.word	0x00000012


	//----- nvinfo : EIATTR_FRAME_SIZE
	.align		4
.L_37:
        /*00e4*/ 	.byte	0x04, 0x11
        /*00e6*/ 	.short	(.L_39 - .L_38)
	.align		4
.L_38:
        /*00e8*/ 	.word	index@(_Z10initializeP4int2PiS1_)
        /*00ec*/ 	.word	0x00000000


	//----- nvinfo : EIATTR_REGCOUNT
	.align		4
.L_39:
        /*00f0*/ 	.byte	0x04, 0x2f
        /*00f2*/ 	.short	(.L_41 - .L_40)
	.align		4
.L_40:
        /*00f4*/ 	.word	index@(_Z22cudasubset_of_verticesPiPfS_S_Pj)
        /*00f8*/ 	.word	0x0000000c


	//----- nvinfo : EIATTR_FRAME_SIZE
	.align		4
.L_41:
        /*00fc*/ 	.byte	0x04, 0x11
        /*00fe*/ 	.short	(.L_43 - .L_42)
	.align		4
.L_42:
        /*0100*/ 	.word	index@(_Z22cudasubset_of_verticesPiPfS_S_Pj)
        /*0104*/ 	.word	0x00000000


	//----- nvinfo : EIATTR_MIN_STACK_SIZE
	.align		4
.L_43:
        /*0108*/ 	.byte	0x04, 0x12
        /*010a*/ 	.short	(.L_45 - .L_44)
	.align		4
.L_44:
        /*010c*/ 	.word	index@(_Z22cudasubset_of_verticesPiPfS_S_Pj)
        /*0110*/ 	.word	0x00000000


	//----- nvinfo : EIATTR_MIN_STACK_SIZE
	.align		4
.L_45:
        /*0114*/ 	.byte	0x04, 0x12
        /*0116*/ 	.short	(.L_47 - .L_46)
	.align		4
.L_46:
        /*0118*/ 	.word	index@(_Z10initializeP4int2PiS1_)
        /*011c*/ 	.word	0x00000000


	//----- nvinfo : EIATTR_MIN_STACK_SIZE
	.align		4
.L_47:
        /*0120*/ 	.byte	0x04, 0x12
        /*0122*/ 	.short	(.L_49 - .L_48)
	.align		4
.L_48:
        /*0124*/ 	.word	index@(_Z33cudarelaxAtomicMoreLessEdgesBlockPiS_S_S_S_S_S_P4int2S_S_S_)
        /*0128*/ 	.word	0x00000000


	//----- nvinfo : EIATTR_MIN_STACK_SIZE
	.align		4
.L_49:
        /*012c*/ 	.byte	0x04, 0x12
        /*012e*/ 	.short	(.L_51 - .L_50)
	.align		4
.L_50:
        /*0130*/ 	.word	index@(_Z28cudarelaxAtomicMoreLessEdgesPiS_S_S_S_S_S_P4int2S_S_S_)
        /*0134*/ 	.word	0x00000000


	//----- nvinfo : EIATTR_MIN_STACK_SIZE
	.align		4
.L_51:
        /*0138*/ 	.byte	0x04, 0x12
        /*013a*/ 	.short	(.L_53 - .L_52)
	.align		4
.L_52:
        /*013c*/ 	.word	index@(_Z29cudarelaxAtomicMoreEdgesBlockPiS_S_S_S_S_S_P4int2S_S_)
        /*0140*/ 	.word	0x00000000


	//----- nvinfo : EIATTR_MIN_STACK_SIZE
	.align		4
.L_53:
        /*0144*/ 	.byte	0x04, 0x12
        /*0146*/ 	.short	(.L_55 - .L_54)
	.align		4
.L_54:
        /*0148*/ 	.word	index@(_Z24cudarelaxAtomicMoreEdgesPiS_S_S_S_S_S_P4int2S_S_)
        /*014c*/ 	.word	0x00000000


	//----- nvinfo : EIATTR_MIN_STACK_SIZE
	.align		4
.L_55:
        /*0150*/ 	.byte	0x04, 0x12
        /*0152*/ 	.short	(.L_57 - .L_56)
	.align		4
.L_56:
        /*0154*/ 	.word	index@(_Z29cudarelaxAtomicLessEdgesBlockPiS_S_S_S_S_S_P4int2S_S_)
        /*0158*/ 	.word	0x00000000


	//----- nvinfo : EIATTR_MIN_STACK_SIZE
	.align		4
.L_57:
        /*015c*/ 	.byte	0x04, 0x12
        /*015e*/ 	.short	(.L_59 - .L_58)
	.align		4
.L_58:
        /*0160*/ 	.word	index@(_Z24cudarelaxAtomicLessEdgesPiS_S_S_S_S_S_P4int2S_S_)
        /*0164*/ 	.word	0x00000000


	//----- nvinfo : EIATTR_MIN_STACK_SIZE
	.align		4
.L_59:
        /*0168*/ 	.byte	0x04, 0x12
        /*016a*/ 	.short	(.L_61 - .L_60)
	.align		4
.L_60:
        /*016c*/ 	.word	index@(_Z26relaxAtomicOperationsBlockPiS_S_S_S_S_S_P4int2S_)
        /*0170*/ 	.word	0x00000000


	//----- nvinfo : EIATTR_MIN_STACK_SIZE
	.align		4
.L_61:
        /*0174*/ 	.byte	0x04, 0x12
        /*0176*/ 	.short	(.L_63 - .L_62)
	.align		4
.L_62:
        /*0178*/ 	.word	index@(_Z21relaxAtomicOperationsPiS_S_S_S_S_S_P4int2S_)
        /*017c*/ 	.word	0x00000000


	//----- nvinfo : EIATTR_MIN_STACK_SIZE
	.align		4
.L_63:
        /*0180*/ 	.byte	0x04, 0x12
        /*0182*/ 	.short	(.L_65 - .L_64)
	.align		4
.L_64:
        /*0184*/ 	.word	index@(relax)
        /*0188*/ 	.word	0x00000000
.L_65:


//--------------------- .nv.compat                --------------------------
	.section	.nv.compat,"",@"SHT_CUDA_COMPAT_INFO"
	.align	4
        /*0000*/ 	.byte	0x02, 0x09, 0x00, 0x00, 0x02, 0x02, 0x01, 0x00, 0x02, 0x05, 0x05, 0x00, 0x03, 0x07, 0x01, 0x01
        /*0010*/ 	.byte	0x02, 0x03, 0x00, 0x00, 0x02, 0x06, 0x01, 0x00, 0x04, 0x0b, 0x08, 0x00, 0x09, 0x00, 0x00, 0x00
        /*0020*/ 	.byte	0x00, 0x00, 0x00, 0x00


//--------------------- .nv.info._Z22cudasubset_of_verticesPiPfS_S_Pj --------------------------
	.section	.nv.info._Z22cudasubset_of_verticesPiPfS_S_Pj,"",@"SHT_CUDA_INFO"
	.sectionflags	@""
	.align	4


	//----- nvinfo : EIATTR_CUDA_API_VERSION
	.align		4
        /*0000*/ 	.byte	0x04, 0x37
        /*0002*/ 	.short	(.L_67 - .L_66)
.L_66:
        /*0004*/ 	.word	0x00000082


	//----- nvinfo : EIATTR_KPARAM_INFO
	.align		4
.L_67:
        /*0008*/ 	.byte	0x04, 0x17
        /*000a*/ 	.short	(.L_69 - .L_68)
.L_68:
        /*000c*/ 	.word	0x00000000
        /*0010*/ 	.short	0x0004
        /*0012*/ 	.short	0x0020
        /*0014*/ 	.byte	0x00, 0xf5, 0x21, 0x00


	//----- nvinfo : EIATTR_KPARAM_INFO
	.align		4
.L_69:
        /*0018*/ 	.byte	0x04, 0x17
        /*001a*/ 	.short	(.L_71 - .L_70)
.L_70:
        /*001c*/ 	.word	0x00000000
        /*0020*/ 	.short	0x0003
        /*0022*/ 	.short	0x0018
        /*0024*/ 	.byte	0x00, 0xf5, 0x21, 0x00


	//----- nvinfo : EIATTR_KPARAM_INFO
	.align		4
.L_71:
        /*0028*/ 	.byte	0x04, 0x17
        /*002a*/ 	.short	(.L_73 - .L_72)
.L_72:
        /*002c*/ 	.word	0x00000000
        /*0030*/ 	.short	0x0002
        /*0032*/ 	.short	0x0010
        /*0034*/ 	.byte	0x00, 0xf5, 0x21, 0x00


	//----- nvinfo : EIATTR_KPARAM_INFO
	.align		4
.L_73:
        /*0038*/ 	.byte	0x04, 0x17
        /*003a*/ 	.short	(.L_75 - .L_74)
.L_74:
        /*003c*/ 	.word	0x00000000
        /*0040*/ 	.short	0x0001
        /*0042*/ 	.short	0x0008
        /*0044*/ 	.byte	0x00, 0xf5, 0x21, 0x00


	//----- nvinfo : EIATTR_KPARAM_INFO
	.align		4
.L_75:
        /*0048*/ 	.byte	0x04, 0x17
        /*004a*/ 	.short	(.L_77 - .L_76)
.L_76:
        /*004c*/ 	.word	0x00000000
        /*0050*/ 	.short	0x0000
        /*0052*/ 	.short	0x0000
        /*0054*/ 	.byte	0x00, 0xf5, 0x21, 0x00


	//----- nvinfo : EIATTR_SPARSE_MMA_MASK
	.align		4
.L_77:
        /*0058*/ 	.byte	0x03, 0x50
        /*005a*/ 	.short	0x0000


	//----- nvinfo : EIATTR_MAXREG_COUNT
	.align		4
        /*005c*/ 	.byte	0x03, 0x1b
        /*005e*/ 	.short	0x00ff


	//----- nvinfo : EIATTR_MERCURY_ISA_VERSION
	.align		4
        /*0060*/ 	.byte	0x03, 0x5f
        /*0062*/ 	.short	0x0101


	//----- nvinfo : EIATTR_VRC_CTA_INIT_COUNT
	.align		4
        /*0064*/ 	.byte	0x02, 0x4a
	.zero		1
	.zero		1


	//----- nvinfo : EIATTR_EXIT_INSTR_OFFSETS
	.align		4
        /*0068*/ 	.byte	0x04, 0x1c
        /*006a*/ 	.short	(.L_79 - .L_78)


	//   ....[0]....
.L_78:
        /*006c*/ 	.word	0x00000090


	//   ....[1]....
        /*0070*/ 	.word	0x00000240


	//----- nvinfo : EIATTR_CBANK_PARAM_SIZE
	.align		4
.L_79:
        /*0074*/ 	.byte	0x03, 0x19
        /*0076*/ 	.short	0x0028


	//----- nvinfo : EIATTR_PARAM_CBANK
	.align		4
        /*0078*/ 	.byte	0x04, 0x0a
        /*007a*/ 	.short	(.L_81 - .L_80)
	.align		4
.L_80:
        /*007c*/ 	.word	index@(.nv.constant0._Z22cudasubset_of_verticesPiPfS_S_Pj)
        /*0080*/ 	.short	0x0380
        /*0082*/ 	.short	0x0028


	//----- nvinfo : EIATTR_SW_WAR
	.align		4
.L_81:
        /*0084*/ 	.byte	0x04, 0x36
        /*0086*/ 	.short	(.L_83 - .L_82)
.L_82:
        /*0088*/ 	.word	0x00000008
.L_83:


//--------------------- .nv.info._Z10initializeP4int2PiS1_ --------------------------
	.section	.nv.info._Z10initializeP4int2PiS1_,"",@"SHT_CUDA_INFO"
	.sectionflags	@""
	.align	4


	//----- nvinfo : EIATTR_CUDA_API_VERSION
	.align		4
        /*0000*/ 	.byte	0x04, 0x37
        /*0002*/ 	.short	(.L_85 - .L_84)
.L_84:
        /*0004*/ 	.word	0x00000082


	//----- nvinfo : EIATTR_KPARAM_INFO
	.align		4
.L_85:
        /*0008*/ 	.byte	0x04, 0x17
        /*000a*/ 	.short	(.L_87 - .L_86)
.L_86:
        /*000c*/ 	.word	0x00000000
        /*0010*/ 	.short	0x0002
        /*0012*/ 	.short	0x0010
        /*0014*/ 	.byte	0x00, 0xf5, 0x21, 0x00


	//----- nvinfo : EIATTR_KPARAM_INFO
	.align		4
.L_87:
        /*0018*/ 	.byte	0x04, 0x17
        /*001a*/ 	.short	(.L_89 - .L_88)
.L_88:
        /*001c*/ 	.word	0x00000000
        /*0020*/ 	.short	0x0001
        /*0022*/ 	.short	0x0008
        /*0024*/ 	.byte	0x00, 0xf5, 0x21, 0x00


	//----- nvinfo : EIATTR_KPARAM_INFO
	.align		4
.L_89:
        /*0028*/ 	.byte	0x04, 0x17
        /*002a*/ 	.short	(.L_91 - .L_90)
.L_90:
        /*002c*/ 	.word	0x00000000
        /*0030*/ 	.short	0x0000
        /*0032*/ 	.short	0x0000
        /*0034*/ 	.byte	0x00, 0xf5, 0x21, 0x00


	//----- nvinfo : EIATTR_SPARSE_MMA_MASK
	.align		4
.L_91:
        /*0038*/ 	.byte	0x03, 0x50
        /*003a*/ 	.short	0x0000


	//----- nvinfo : EIATTR_MAXREG_COUNT
	.align		4
        /*003c*/ 	.byte	0x03, 0x1b
        /*003e*/ 	.short	0x00ff


	//----- nvinfo : EIATTR_NUM_BARRIERS
	.align		4
        /*0040*/ 	.byte	0x02, 0x4c
        /*0042*/ 	.byte	0x01
	.zero		1


	//----- nvinfo : EIATTR_MERCURY_ISA_VERSION
	.align		4
        /*0044*/ 	.byte	0x03, 0x5f
        /*0046*/ 	.short	0x0101


	//----- nvinfo : EIATTR_VRC_CTA_INIT_COUNT
	.align		4
        /*0048*/ 	.byte	0x02, 0x4a
	.zero		1
	.zero		1


	//----- nvinfo : EIATTR_EXIT_INSTR_OFFSETS
	.align		4
        /*004c*/ 	.byte	0x04, 0x1c
        /*004e*/ 	.short	(.L_93 - .L_92)


	//   ....[0]....
.L_92:
        /*0050*/ 	.word	0x00000190


	//----- nvinfo : EIATTR_CRS_STACK_SIZE
	.align		4
.L_93:
        /*0054*/ 	.byte	0x04, 0x1e
        /*0056*/ 	.short	(.L_95 - .L_94)
.L_94:
        /*0058*/ 	.word	0x00000000


	//----- nvinfo : EIATTR_CBANK_PARAM_SIZE
	.align		4
.L_95:
        /*005c*/ 	.byte	0x03, 0x19
        /*005e*/ 	.short	0x0018


	//----- nvinfo : EIATTR_PARAM_CBANK
	.align		4
        /*0060*/ 	.byte	0x04, 0x0a
        /*0062*/ 	.short	(.L_97 - .L_96)
	.align		4
.L_96:
        /*0064*/ 	.word	index@(.nv.constant0._Z10initializeP4int2PiS1_)
        /*0068*/ 	.short	0x0380
        /*006a*/ 	.short	0x0018


	//----- nvinfo : EIATTR_SW_WAR
	.align		4
.L_97:
        /*006c*/ 	.byte	0x04, 0x36
        /*006e*/ 	.short	(.L_99 - .L_98)
.L_98:
        /*0070*/ 	.word	0x00000008
.L_99:


//--------------------- .nv.info._Z33cudarelaxAtomicMoreLessEdgesBlockPiS_S_S_S_S_S_P4int2S_S_S_ --------------------------
	.section	.nv.info._Z33cudarelaxAtomicMoreLessEdgesBlockPiS_S_S_S_S_S_P4int2S_S_S_,"",@"SHT_CUDA_INFO"
	.sectionflags	@""
	.align	4


	//----- nvinfo : EIATTR_CUDA_API_VERSION
	.align		4
        /*0000*/ 	.byte	0x04, 0x37
        /*0002*/ 	.short	(.L_101 - .L_100)
.L_100:
        /*0004*/ 	.word	0x00000082


	//----- nvinfo : EIATTR_KPARAM_INFO
	.align		4
.L_101:
        /*0008*/ 	.byte	0x04, 0x17
        /*000a*/ 	.short	(.L_103 - .L_102)
.L_102:
        /*000c*/ 	.word	0x00000000
        /*0010*/ 	.short	0x000a
        /*0012*/ 	.short	0x0050
        /*0014*/ 	.byte	0x00, 0xf5, 0x21, 0x00


	//----- nvinfo : EIATTR_KPARAM_INFO
	.align		4
.L_103:
        /*0018*/ 	.byte	0x04, 0x17
        /*001a*/ 	.short	(.L_105 - .L_104)
.L_104:
        /*001c*/ 	.word	0x00000000
        /*0020*/ 	.short	0x0009
        /*0022*/ 	.short	0x0048
        /*0024*/ 	.byte	0x00, 0xf5, 0x21, 0x00


	//----- nvinfo : EIATTR_KPARAM_INFO
	.align		4
.L_105:
        /*0028*/ 	.byte	0x04, 0x17
        /*002a*/ 	.short	(.L_107 - .L_106)
.L_106:
        /*002c*/ 	.word	0x00000000
        /*0030*/ 	.short	0x0008
        /*0032*/ 	.short	0x0040
        /*0034*/ 	.byte	0x00, 0xf5, 0x21, 0x00


	//----- nvinfo : EIATTR_KPARAM_INFO
	.align		4
.L_107:
        /*0038*/ 	.byte	0x04, 0x17
        /*003a*/ 	.short	(.L_109 - .L_108)
.L_108:
        /*003c*/ 	.word	0x00000000
        /*0040*/ 	.short	0x0007
        /*0042*/ 	.short	0x0038
        /*0044*/ 	.byte	0x00, 0xf5, 0x21, 0x00


	//----- nvinfo : EIATTR_KPARAM_INFO
	.align		4
.L_109:
        /*0048*/ 	.byte	0x04, 0x17
        /*004a*/ 	.short	(.L_111 - .L_110)
.L_110:
        /*004c*/ 	.word	0x00000000
        /*0050*/ 	.short	0x0006
        /*0052*/ 	.short	0x0030
        /*0054*/ 	.byte	0x00, 0xf5, 0x21, 0x00


	//----- nvinfo : EIATTR_KPARAM_INFO
	.align		4
.L_111:
        /*0058*/ 	.byte	0x04, 0x17
        /*005a*/ 	.short	(.L_113 - .L_112)
.L_112:
        /*005c*/ 	.word	0x00000000
        /*0060*/ 	.short	0x0005
        /*0062*/ 	.short	0x0028
        /*0064*/ 	.byte	0x00, 0xf5, 0x21, 0x00


	//----- nvinfo : EIATTR_KPARAM_INFO
	.align		4
.L_113:
        /*0068*/ 	.byte	0x04, 0x17
        /*006a*/ 	.short	(.L_115 - .L_114)
.L_114:
        /*006c*/ 	.word	0x00000000
        /*0070*/ 	.short	0x0004
        /*0072*/ 	.short	0x0020
        /*0074*/ 	.byte	0x00, 0xf5, 0x21, 0x00


	//----- nvinfo : EIATTR_KPARAM_INFO
	.align		4
.L_115:
        /*0078*/ 	.byte	0x04, 0x17
        /*007a*/ 	.short	(.L_117 - .L_116)
.L_116:
        /*007c*/ 	.word	0x00000000
        /*0080*/ 	.short	0x0003
        /*0082*/ 	.short	0x0018
        /*0084*/ 	.byte	0x00, 0xf5, 0x21, 0x00


	//----- nvinfo : EIATTR_KPARAM_INFO
	.align		4
.L_117:
        /*0088*/ 	.byte	0x04, 0x17
        /*008a*/ 	.short	(.L_119 - .L_118)
.L_118:
        /*008c*/ 	.word	0x00000000
        /*0090*/ 	.short	0x0002
        /*0092*/ 	.short	0x0010
        /*0094*/ 	.byte	0x00, 0xf5, 0x21, 0x00


	//----- nvinfo : EIATTR_KPARAM_INFO
	.align		4
.L_119:
        /*0098*/ 	.byte	0x04, 0x17
        /*009a*/ 	.short	(.L_121 - .L_120)
.L_120:
        /*009c*/ 	.word	0x00000000
        /*00a0*/ 	.short	0x0001
        /*00a2*/ 	.short	0x0008
        /*00a4*/ 	.byte	0x00, 0xf5, 0x21, 0x00


	//----- nvinfo : EIATTR_KPARAM_INFO
	.align		4
.L_121:
        /*00a8*/ 	.byte	0x04, 0x17
        /*00aa*/ 	.short	(.L_123 - .L_122)
.L_122:
        /*00ac*/ 	.word	0x00000000
        /*00b0*/ 	.short	0x0000
        /*00b2*/ 	.short	0x0000
        /*00b4*/ 	.byte	0x00, 0xf5, 0x21, 0x00


	//----- nvinfo : EIATTR_SPARSE_MMA_MASK
	.align		4
.L_123:
        /*00b8*/ 	.byte	0x03, 0x50
        /*00ba*/ 	.short	0x0000


	//----- nvinfo : EIATTR_MAXREG_COUNT
	.align		4
        /*00bc*/ 	.byte	0x03, 0x1b
        /*00be*/ 	.short	0x00ff


	//----- nvinfo : EIATTR_MERCURY_ISA_VERSION
	.align		4
        /*00c0*/ 	.byte	0x03, 0x5f
        /*00c2*/ 	.short	0x0101


	//----- nvinfo : EIATTR_INT_WARP_WIDE_INSTR_OFFSETS
	.align		4
        /*00c4*/ 	.byte	0x04, 0x31
        /*00c6*/ 	.short	(.L_125 - .L_124)


	//   ....[0]....
.L_124:
        /*00c8*/ 	.word	0x00000340


	//   ....[1]....
        /*00cc*/ 	.word	0x000003e0


	//----- nvinfo : EIATTR_VRC_CTA_INIT_COUNT
	.align		4
.L_125:
        /*00d0*/ 	.byte	0x02, 0x4a
	.zero		1
	.zero		1


	//----- nvinfo : EIATTR_EXIT_INSTR_OFFSETS
	.align		4
        /*00d4*/ 	.byte	0x04, 0x1c
        /*00d6*/ 	.short	(.L_127 - .L_126)


	//   ....[0]....
.L_126:
        /*00d8*/ 	.word	0x00000090


	//   ....[1]....
        /*00dc*/ 	.word	0x00000150


	//   ....[2]....
        /*00e0*/ 	.word	0x000001c0


	//   ....[3]....
        /*00e4*/ 	.word	0x00000470


	//----- nvinfo : EIATTR_CRS_STACK_SIZE
	.align		4
.L_127:
        /*00e8*/ 	.byte	0x04, 0x1e
        /*00ea*/ 	.short	(.L_129 - .L_128)
.L_128:
        /*00ec*/ 	.word	0x00000000


	//----- nvinfo : EIATTR_CBANK_PARAM_SIZE
	.align		4
.L_129:
        /*00f0*/ 	.byte	0x03, 0x19
        /*00f2*/ 	.short	0x0058


	//----- nvinfo : EIATTR_PARAM_CBANK
	.align		4
        /*00f4*/ 	.byte	0x04, 0x0a
        /*00f6*/ 	.short	(.L_131 - .L_130)
	.align		4
.L_130:
        /*00f8*/ 	.word	index@(.nv.constant0._Z33cudarelaxAtomicMoreLessEdgesBlockPiS_S_S_S_S_S_P4int2S_S_S_)
        /*00fc*/ 	.short	0x0380
        /*00fe*/ 	.short	0x0058


	//----- nvinfo : EIATTR_SW_WAR
	.align		4
.L_131:
        /*0100*/ 	.byte	0x04, 0x36
        /*0102*/ 	.short	(.L_133 - .L_132)
.L_132:
        /*0104*/ 	.word	0x00000008
.L_133:


//--------------------- .nv.info._Z28cudarelaxAtomicMoreLessEdgesPiS_S_S_S_S_S_P4int2S_S_S_ --------------------------
	.section	.nv.info._Z28cudarelaxAtomicMoreLessEdgesPiS_S_S_S_S_S_P4int2S_S_S_,"",@"SHT_CUDA_INFO"
	.sectionflags	@""
	.align	4


	//----- nvinfo : EIATTR_CUDA_API_VERSION
	.align		4
        /*0000*/ 	.byte	0x04, 0x37
        /*0002*/ 	.short	(.L_135 - .L_134)
.L_134:
        /*0004*/ 	.word	0x00000082


	//----- nvinfo : EIATTR_KPARAM_INFO
	.align		4
.L_135:
        /*0008*/ 	.byte	0x04, 0x17
        /*000a*/ 	.short	(.L_137 - .L_136)
.L_136:
        /*000c*/ 	.word	0x00000000
        /*0010*/ 	.short	0x000a
        /*0012*/ 	.short	0x0050
        /*0014*/ 	.byte	0x00, 0xf5, 0x21, 0x00


	//----- nvinfo : EIATTR_KPARAM_INFO
	.align		4
.L_137:
        /*0018*/ 	.byte	0x04, 0x17
        /*001a*/ 	.short	(.L_139 - .L_138)
.L_138:
        /*001c*/ 	.word	0x00000000
        /*0020*/ 	.short	0x0009
        /*0022*/ 	.short	0x0048
        /*0024*/ 	.byte	0x00, 0xf5, 0x21, 0x00


	//----- nvinfo : EIATTR_KPARAM_INFO
	.align		4
.L_139:
        /*0028*/ 	.byte	0x04, 0x17
        /*002a*/ 	.short	(.L_141 - .L_140)
.L_140:
        /*002c*/ 	.word	0x00000000
        /*0030*/ 	.short	0x0008
        /*0032*/ 	.short	0x0040
        /*0034*/ 	.byte	0x00, 0xf5, 0x21, 0x00


	//----- nvinfo : EIATTR_KPARAM_INFO
	.align		4
.L_141:
        /*0038*/ 	.byte	0x04, 0x17
        /*003a*/ 	.short	(.L_143 - .L_142)
.L_142:
        /*003c*/ 	.word	0x00000000
        /*0040*/ 	.short	0x0007
        /*0042*/ 	.short	0x0038
        /*0044*/ 	.byte	0x00, 0xf5, 0x21, 0x00


	//----- nvinfo : EIATTR_KPARAM_INFO
	.align		4
.L_143:
        /*0048*/ 	.byte	0x04, 0x17
        /*004a*/ 	.short	(.L_145 - .L_144)
.L_144:
        /*004c*/ 	.word	0x00000000
        /*0050*/ 	.short	0x0006
        /*0052*/ 	.short	0x0030
        /*0054*/ 	.byte	0x00, 0xf5, 0x21, 0x00


	//----- nvinfo : EIATTR_KPARAM_INFO
	.align		4
.L_145:
        /*0058*/ 	.byte	0x04, 0x17
        /*005a*/ 	.short	(.L_147 - .L_146)
.L_146:
        /*005c*/ 	.word	0x00000000
        /*0060*/ 	.short	0x0005
        /*0062*/ 	.short	0x0028
        /*0064*/ 	.byte	0x00, 0xf5, 0x21, 0x00


	//----- nvinfo : EIATTR_KPARAM_INFO
	.align		4
.L_147:
        /*0068*/ 	.byte	0x04, 0x17
        /*006a*/ 	.short	(.L_149 - .L_148)
.L_148:
        /*006c*/ 	.word	0x00000000
        /*0070*/ 	.short	0x0004
        /*0072*/ 	.short	0x0020
        /*0074*/ 	.byte	0x00, 0xf5, 0x21, 0x00


	//----- nvinfo : EIATTR_KPARAM_INFO
	.align		4
.L_149:
        /*0078*/ 	.byte	0x04, 0x17
        /*007a*/ 	.short	(.L_151 - .L_150)
.L_150:
        /*007c*/ 	.word	0x00000000
        /*0080*/ 	.short	0x0003
        /*0082*/ 	.short	0x0018
        /*0084*/ 	.byte	0x00, 0xf5, 0x21, 0x00


	//----- nvinfo : EIATTR_KPARAM_INFO
	.align		4
.L_151:
        /*0088*/ 	.byte	0x04, 0x17
        /*008a*/ 	.short	(.L_153 - .L_152)
.L_152:
        /*008c*/ 	.word	0x00000000
        /*0090*/ 	.short	0x0002
        /*0092*/ 	.short	0x0010
        /*0094*/ 	.byte	0x00, 0xf5, 0x21, 0x00


	//----- nvinfo : EIATTR_KPARAM_INFO
	.align		4
.L_153:
        /*0098*/ 	.byte	0x04, 0x17
        /*009a*/ 	.short	(.L_155 - .L_154)
.L_154:
        /*009c*/ 	.word	0x00000000
        /*00a0*/ 	.short	0x0001
        /*00a2*/ 	.short	0x0008
        /*00a4*/ 	.byte	0x00, 0xf5, 0x21, 0x00


	//----- nvinfo : EIATTR_KPARAM_INFO
	.align		4
.L_155:
        /*00a8*/ 	.byte	0x04, 0x17
        /*00aa*/ 	.short	(.L_157 - .L_156)
.L_156:
        /*00ac*/ 	.word	0x00000000
        /*00b0*/ 	.short	0x0000
        /*00b2*/ 	.short	0x0000
        /*00b4*/ 	.byte	0x00, 0xf5, 0x21, 0x00


	//----- nvinfo : EIATTR_SPARSE_MMA_MASK
	.align		4
.L_157:
        /*00b8*/ 	.byte	0x03, 0x50
        /*00ba*/ 	.short	0x0000


	//----- nvinfo : EIATTR_MAXREG_COUNT
	.align		4
        /*00bc*/ 	.byte	0x03, 0x1b
        /*00be*/ 	.short	0x00ff


	//----- nvinfo : EIATTR_MERCURY_ISA_VERSION
	.align		4
        /*00c0*/ 	.byte	0x03, 0x5f
        /*00c2*/ 	.short	0x0101


	//----- nvinfo : EIATTR_INT_WARP_WIDE_INSTR_OFFSETS
	.align		4
        /*00c4*/ 	.byte	0x04, 0x31
        /*00c6*/ 	.short	(.L_159 - .L_158)


	//   ....[0]....
.L_158:
        /*00c8*/ 	.word	0x00000340


	//   ....[1]....
        /*00cc*/ 	.word	0x000003e0


	//----- nvinfo : EIATTR_VRC_CTA_INIT_COUNT
	.align		4
.L_159:
        /*00d0*/ 	.byte	0x02, 0x4a
	.zero		1
	.zero		1


	//----- nvinfo : EIATTR_EXIT_INSTR_OFFSETS
	.align		4
        /*00d4*/ 	.byte	0x04, 0x1c
        /*00d6*/ 	.short	(.L_161 - .L_160)


	//   ....[0]....
.L_160:
        /*00d8*/ 	.word	0x00000090


	//   ....[1]....
        /*00dc*/ 	.word	0x00000150


	//   ....[2]....
        /*00e0*/ 	.word	0x000001c0


	//   ....[3]....
        /*00e4*/ 	.word	0x00000470


	//----- nvinfo : EIATTR_CRS_STACK_SIZE
	.align		4
.L_161:
        /*00e8*/ 	.byte	0x04, 0x1e
        /*00ea*/ 	.short	(.L_163 - .L_162)
.L_162:
        /*00ec*/ 	.word	0x00000000


	//----- nvinfo : EIATTR_CBANK_PARAM_SIZE
	.align		4
.L_163:
        /*00f0*/ 	.byte	0x03, 0x19
        /*00f2*/ 	.short	0x0058


	//----- nvinfo : EIATTR_PARAM_CBANK
	.align		4
        /*00f4*/ 	.byte	0x04, 0x0a
        /*00f6*/ 	.short	(.L_165 - .L_164)
	.align		4
.L_164:
        /*00f8*/ 	.word	index@(.nv.constant0._Z28cudarelaxAtomicMoreLessEdgesPiS_S_S_S_S_S_P4int2S_S_S_)
        /*00fc*/ 	.short	0x0380
        /*00fe*/ 	.short	0x0058


	//----- nvinfo : EIATTR_SW_WAR
	.align		4
.L_165:
        /*0100*/ 	.byte	0x04, 0x36
        /*0102*/ 	.short	(.L_167 - .L_166)
.L_166:
        /*0104*/ 	.word	0x00000008
.L_167:


//--------------------- .nv.info._Z29cudarelaxAtomicMoreEdgesBlockPiS_S_S_S_S_S_P4int2S_S_ --------------------------
	.section	.nv.info._Z29cudarelaxAtomicMoreEdgesBlockPiS_S_S_S_S_S_P4int2S_S_,"",@"SHT_CUDA_INFO"
	.sectionflags	@""
	.align	4


	//----- nvinfo : EIATTR_CUDA_API_VERSION
	.align		4
        /*0000*/ 	.byte	0x04, 0x37
        /*0002*/ 	.short	(.L_169 - .L_168)
.L_168:
        /*0004*/ 	.word	0x00000082


	//----- nvinfo : EIATTR_KPARAM_INFO
	.align		4
.L_169:
        /*0008*/ 	.byte	0x04, 0x17
        /*000a*/ 	.short	(.L_171 - .L_170)
.L_170:
        /*000c*/ 	.word	0x00000000
        /*0010*/ 	.short	0x0009
        /*0012*/ 	.short	0x0048
        /*0014*/ 	.byte	0x00, 0xf5, 0x21, 0x00


	//----- nvinfo : EIATTR_KPARAM_INFO
	.align		4
.L_171:
        /*0018*/ 	.byte	0x04, 0x17
        /*001a*/ 	.short	(.L_173 - .L_172)
.L_172:
        /*001c*/ 	.word	0x00000000
        /*0020*/ 	.short	0x0008
        /*0022*/ 	.short	0x0040
        /*0024*/ 	.byte	0x00, 0xf5, 0x21, 0x00


	//----- nvinfo : EIATTR_KPARAM_INFO
	.align		4
.L_173:
        /*0028*/ 	.byte	0x04, 0x17
        /*002a*/ 	.short	(.L_175 - .L_174)
.L_174:
        /*002c*/ 	.word	0x00000000
        /*0030*/ 	.short	0x0007
        /*0032*/ 	.short	0x0038
        /*0034*/ 	.byte	0x00, 0xf5, 0x21, 0x00


	//----- nvinfo : EIATTR_KPARAM_INFO
	.align		4
.L_175:
        /*0038*/ 	.byte	0x04, 0x17
        /*003a*/ 	.short	(.L_177 - .L_176)
.L_176:
        /*003c*/ 	.word	0x00000000
        /*0040*/ 	.short	0x0006
        /*0042*/ 	.short	0x0030
        /*0044*/ 	.byte	0x00, 0xf5, 0x21, 0x00


	//----- nvinfo : EIATTR_KPARAM_INFO
	.align		4
.L_177:
        /*0048*/ 	.byte	0x04, 0x17
        /*004a*/ 	.short	(.L_179 - .L_178)
.L_178:
        /*004c*/ 	.word	0x00000000
        /*0050*/ 	.short	0x0005
        /*0052*/ 	.short	0x0028
        /*0054*/ 	.byte	0x00, 0xf5, 0x21, 0x00


	//----- nvinfo : EIATTR_KPARAM_INFO
	.align		4
.L_179:
        /*0058*/ 	.byte	0x04, 0x17
        /*005a*/ 	.short	(.L_181 - .L_180)
.L_180:
        /*005c*/ 	.word	0x00000000
        /*0060*/ 	.short	0x0004
        /*0062*/ 	.short	0x0020
        /*0064*/ 	.byte	0x00, 0xf5, 0x21, 0x00


	//----- nvinfo : EIATTR_KPARAM_INFO
	.align		4
.L_181:
        /*0068*/ 	.byte	0x04, 0x17
        /*006a*/ 	.short	(.L_183 - .L_182)
.L_182:
        /*006c*/ 	.word	0x00000000
        /*0070*/ 	.short	0x0003
        /*0072*/ 	.short	0x0018
        /*0074*/ 	.byte	0x00, 0xf5, 0x21, 0x00


	//----- nvinfo : EIATTR_KPARAM_INFO
	.align		4
.L_183:
        /*0078*/ 	.byte	0x04, 0x17
        /*007a*/ 	.short	(.L_185 - .L_184)
.L_184:
        /*007c*/ 	.word	0x00000000
        /*0080*/ 	.short	0x0002
        /*0082*/ 	.short	0x0010
        /*0084*/ 	.byte	0x00, 0xf5, 0x21, 0x00


	//----- nvinfo : EIATTR_KPARAM_INFO
	.align		4
.L_185:
        /*0088*/ 	.byte	0x04, 0x17
        /*008a*/ 	.short	(.L_187 - .L_186)
.L_186:
        /*008c*/ 	.word	0x00000000
        /*0090*/ 	.short	0x0001
        /*0092*/ 	.short	0x0008
        /*0094*/ 	.byte	0x00, 0xf5, 0x21, 0x00


	//----- nvinfo : EIATTR_KPARAM_INFO
	.align		4
.L_187:
        /*0098*/ 	.byte	0x04, 0x17
        /*009a*/ 	.short	(.L_189 - .L_188)
.L_188:
        /*009c*/ 	.word	0x00000000
        /*00a0*/ 	.short	0x0000
        /*00a2*/ 	.short	0x0000
        /*00a4*/ 	.byte	0x00, 0xf5, 0x21, 0x00


	//----- nvinfo : EIATTR_SPARSE_MMA_MASK
	.align		4
.L_189:
        /*00a8*/ 	.byte	0x03, 0x50
        /*00aa*/ 	.short	0x0000


	//----- nvinfo : EIATTR_MAXREG_COUNT
	.align		4
        /*00ac*/ 	.byte	0x03, 0x1b
        /*00ae*/ 	.short	0x00ff


	//----- nvinfo : EIATTR_MERCURY_ISA_VERSION
	.align		4
        /*00b0*/ 	.byte	0x03, 0x5f
        /*00b2*/ 	.short	0x0101


	//----- nvinfo : EIATTR_INT_WARP_WIDE_INSTR_OFFSETS
	.align		4
        /*00b4*/ 	.byte	0x04, 0x31
        /*00b6*/ 	.short	(.L_191 - .L_190)


	//   ....[0]....
.L_190:
        /*00b8*/ 	.word	0x00000300


	//   ....[1]....
        /*00bc*/ 	.word	0x000003a0


	//----- nvinfo : EIATTR_VRC_CTA_INIT_COUNT
	.align		4
.L_191:
        /*00c0*/ 	.byte	0x02, 0x4a
	.zero		1
	.zero		1


	//----- nvinfo : EIATTR_EXIT_INSTR_OFFSETS
	.align		4
        /*00c4*/ 	.byte	0x04, 0x1c
        /*00c6*/ 	.short	(.L_193 - .L_192)


	//   ....[0]....
.L_192:
        /*00c8*/ 	.word	0x00000090


	//   ....[1]....
        /*00cc*/ 	.word	0x00000180


	//   ....[2]....
        /*00d0*/ 	.word	0x00000430


	//----- nvinfo : EIATTR_CRS_STACK_SIZE
	.align		4
.L_193:
        /*00d4*/ 	.byte	0x04, 0x1e
        /*00d6*/ 	.short	(.L_195 - .L_194)
.L_194:
        /*00d8*/ 	.word	0x00000000


	//----- nvinfo : EIATTR_CBANK_PARAM_SIZE
	.align		4
.L_195:
        /*00dc*/ 	.byte	0x03, 0x19
        /*00de*/ 	.short	0x0050


	//----- nvinfo : EIATTR_PARAM_CBANK
	.align		4
        /*00e0*/ 	.byte	0x04, 0x0a
        /*00e2*/ 	.short	(.L_197 - .L_196)
	.align		4
.L_196:
        /*00e4*/ 	.word	index@(.nv.constant0._Z29cudarelaxAtomicMoreEdgesBlockPiS_S_S_S_S_S_P4int2S_S_)
        /*00e8*/ 	.short	0x0380
        /*00ea*/ 	.short	0x0050


	//----- nvinfo : EIATTR_SW_WAR
	.align		4
.L_197:
        /*00ec*/ 	.byte	0x04, 0x36
        /*00ee*/ 	.short	(.L_199 - .L_198)
.L_198:
        /*00f0*/ 	.word	0x00000008
.L_199:


//--------------------- .nv.info._Z24cudarelaxAtomicMoreEdgesPiS_S_S_S_S_S_P4int2S_S_ --------------------------
	.section	.nv.info._Z24cudarelaxAtomicMoreEdgesPiS_S_S_S_S_S_P4int2S_S_,"",@"SHT_CUDA_INFO"
	.sectionflags	@""
	.align	4


	//----- nvinfo : EIATTR_CUDA_API_VERSION
	.align		4
        /*0000*/ 	.byte	0x04, 0x37
        /*0002*/ 	.short	(.L_201 - .L_200)
.L_200:
        /*0004*/ 	.word	0x00000082


	//----- nvinfo : EIATTR_KPARAM_INFO
	.align		4
.L_201:
        /*0008*/ 	.byte	0x04, 0x17
        /*000a*/ 	.short	(.L_203 - .L_202)
.L_202:
        /*000c*/ 	.word	0x00000000
        /*0010*/ 	.short	0x0009
        /*0012*/ 	.short	0x0048
        /*0014*/ 	.byte	0x00, 0xf5, 0x21, 0x00


	//----- nvinfo : EIATTR_KPARAM_INFO
	.align		4
.L_203:
        /*0018*/ 	.byte	0x04, 0x17
        /*001a*/ 	.short	(.L_205 - .L_204)
.L_204:
        /*001c*/ 	.word	0x00000000
        /*0020*/ 	.short	0x0008
        /*0022*/ 	.short	0x0040
        /*0024*/ 	.byte	0x00, 0xf5, 0x21, 0x00


	//----- nvinfo : EIATTR_KPARAM_INFO
	.align		4
.L_205:
        /*0028*/ 	.byte	0x04, 0x17
        /*002a*/ 	.short	(.L_207 - .L_206)
.L_206:
        /*002c*/ 	.word	0x00000000
        /*0030*/ 	.short	0x0007
        /*0032*/ 	.short	0x0038
        /*0034*/ 	.byte	0x00, 0xf5, 0x21, 0x00


	//----- nvinfo : EIATTR_KPARAM_INFO
	.align		4
.L_207:
        /*0038*/ 	.byte	0x04, 0x17
        /*003a*/ 	.short	(.L_209 - .L_208)
.L_208:
        /*003c*/ 	.word	0x00000000
        /*0040*/ 	.short	0x0006
        /*0042*/ 	.short	0x0030
        /*0044*/ 	.byte	0x00, 0xf5, 0x21, 0x00


	//----- nvinfo : EIATTR_KPARAM_INFO
	.align		4
.L_209:
        /*0048*/ 	.byte	0x04, 0x17
        /*004a*/ 	.short	(.L_211 - .L_210)
.L_210:
        /*004c*/ 	.word	0x00000000
        /*0050*/ 	.short	0x0005
        /*0052*/ 	.short	0x0028
        /*0054*/ 	.byte	0x00, 0xf5, 0x21, 0x00


	//----- nvinfo : EIATTR_KPARAM_INFO
	.align		4
.L_211:
        /*0058*/ 	.byte	0x04, 0x17
        /*005a*/ 	.short	(.L_213 - .L_212)
.L_212:
        /*005c*/ 	.word	0x00000000
        /*0060*/ 	.short	0x0004
        /*0062*/ 	.short	0x0020
        /*0064*/ 	.byte	0x00, 0xf5, 0x21, 0x00


	//----- nvinfo : EIATTR_KPARAM_INFO
	.align		4
.L_213:
        /*0068*/ 	.byte	0x04, 0x17
        /*006a*/ 	.short	(.L_215 - .L_214)
.L_214:
        /*006c*/ 	.word	0x00000000
        /*0070*/ 	.short	0x0003
        /*0072*/ 	.short	0x0018
        /*0074*/ 	.byte	0x00, 0xf5, 0x21, 0x00


	//----- nvinfo : EIATTR_KPARAM_INFO
	.align		4
.L_215:
        /*0078*/ 	.byte	0x04, 0x17
        /*007a*/ 	.short	(.L_217 - .L_216)
.L_216:
        /*007c*/ 	.word	0x00000000
        /*0080*/ 	.short	0x0002
        /*0082*/ 	.short	0x0010
        /*0084*/ 	.byte	0x00, 0xf5, 0x21, 0x00


	//----- nvinfo : EIATTR_KPARAM_INFO
	.align		4
.L_217:
        /*0088*/ 	.byte	0x04, 0x17
        /*008a*/ 	.short	(.L_219 - .L_218)
.L_218:
        /*008c*/ 	.word	0x00000000
        /*0090*/ 	.short	0x0001
        /*0092*/ 	.short	0x0008
        /*0094*/ 	.byte	0x00, 0xf5, 0x21, 0x00


	//----- nvinfo : EIATTR_KPARAM_INFO
	.align		4
.L_219:
        /*0098*/ 	.byte	0x04, 0x17
        /*009a*/ 	.short	(.L_221 - .L_220)
.L_220:
        /*009c*/ 	.word	0x00000000
        /*00a0*/ 	.short	0x0000
        /*00a2*/ 	.short	0x0000
        /*00a4*/ 	.byte	0x00, 0xf5, 0x21, 0x00


	//----- nvinfo : EIATTR_SPARSE_MMA_MASK
	.align		4
.L_221:
        /*00a8*/ 	.byte	0x03, 0x50
        /*00aa*/ 	.short	0x0000


	//----- nvinfo : EIATTR_MAXREG_COUNT
	.align		4
        /*00ac*/ 	.byte	0x03, 0x1b
        /*00ae*/ 	.short	0x00ff


	//----- nvinfo : EIATTR_MERCURY_ISA_VERSION
	.align		4
        /*00b0*/ 	.byte	0x03, 0x5f
        /*00b2*/ 	.short	0x0101


	//----- nvinfo : EIATTR_INT_WARP_WIDE_INSTR_OFFSETS
	.align		4
        /*00b4*/ 	.byte	0x04, 0x31
        /*00b6*/ 	.short	(.L_223 - .L_222)


	//   ....[0]....
.L_222:
        /*00b8*/ 	.word	0x00000300


	//   ....[1]....
        /*00bc*/ 	.word	0x000003a0


	//----- nvinfo : EIATTR_VRC_CTA_INIT_COUNT
	.align		4
.L_223:
        /*00c0*/ 	.byte	0x02, 0x4a
	.zero		1
	.zero		1


	//----- nvinfo : EIATTR_EXIT_INSTR_OFFSETS
	.align		4
        /*00c4*/ 	.byte	0x04, 0x1c
        /*00c6*/ 	.short	(.L_225 - .L_224)


	//   ....[0]....
.L_224:
        /*00c8*/ 	.word	0x00000090


	//   ....[1]....
        /*00cc*/ 	.word	0x00000180


	//   ....[2]....
        /*00d0*/ 	.word	0x00000430


	//----- nvinfo : EIATTR_CRS_STACK_SIZE
	.align		4
.L_225:
        /*00d4*/ 	.byte	0x04, 0x1e
        /*00d6*/ 	.short	(.L_227 - .L_226)
.L_226:
        /*00d8*/ 	.word	0x00000000


	//----- nvinfo : EIATTR_CBANK_PARAM_SIZE
	.align		4
.L_227:
        /*00dc*/ 	.byte	0x03, 0x19
        /*00de*/ 	.short	0x0050


	//----- nvinfo : EIATTR_PARAM_CBANK
	.align		4
        /*00e0*/ 	.byte	0x04, 0x0a
        /*00e2*/ 	.short	(.L_229 - .L_228)
	.align		4
.L_228:
        /*00e4*/ 	.word	index@(.nv.constant0._Z24cudarelaxAtomicMoreEdgesPiS_S_S_S_S_S_P4int2S_S_)
        /*00e8*/ 	.short	0x0380
        /*00ea*/ 	.short	0x0050


	//----- nvinfo : EIATTR_SW_WAR
	.align		4
.L_229:
        /*00ec*/ 	.byte	0x04, 0x36
        /*00ee*/ 	.short	(.L_231 - .L_230)
.L_230:
        /*00f0*/ 	.word	0x00000008
.L_231:


//--------------------- .nv.info._Z29cudarelaxAtomicLessEdgesBlockPiS_S_S_S_S_S_P4int2S_S_ --------------------------
	.section	.nv.info._Z29cudarelaxAtomicLessEdgesBlockPiS_S_S_S_S_S_P4int2S_S_,"",@"SHT_CUDA_INFO"
	.sectionflags	@""
	.align	4


	//----- nvinfo : EIATTR_CUDA_API_VERSION
	.align		4
        /*0000*/ 	.byte	0x04, 0x37
        /*0002*/ 	.short	(.L_233 - .L_232)
.L_232:
        /*0004*/ 	.word	0x00000082


	//----- nvinfo : EIATTR_KPARAM_INFO
	.align		4
.L_233:
        /*0008*/ 	.byte	0x04, 0x17
        /*000a*/ 	.short	(.L_235 - .L_234)
.L_234:
        /*000c*/ 	.word	0x00000000
        /*0010*/ 	.short	0x0009
        /*0012*/ 	.short	0x0048
        /*0014*/ 	.byte	0x00, 0xf5, 0x21, 0x00


	//----- nvinfo : EIATTR_KPARAM_INFO
	.align		4
.L_235:
        /*0018*/ 	.byte	0x04, 0x17
        /*001a*/ 	.short	(.L_237 - .L_236)
.L_236:
        /*001c*/ 	.word	0x00000000
        /*0020*/ 	.short	0x0008
        /*0022*/ 	.short	0x0040
        /*0024*/ 	.byte	0x00, 0xf5, 0x21, 0x00


	//----- nvinfo : EIATTR_KPARAM_INFO
	.align		4
.L_237:
        /*0028*/ 	.byte	0x04, 0x17
        /*002a*/ 	.short	(.L_239 - .L_238)
.L_238:
        /*002c*/ 	.word	0x00000000
        /*0030*/ 	.short	0x0007
        /*0032*/ 	.short	0x0038
        /*0034*/ 	.byte	0x00, 0xf5, 0x21, 0x00


	//----- nvinfo : EIATTR_KPARAM_INFO
	.align		4
.L_239:
        /*0038*/ 	.byte	0x04, 0x17
        /*003a*/ 	.short	(.L_241 - .L_240)
.L_240:
        /*003c*/ 	.word	0x00000000
        /*0040*/ 	.short	0x0006
        /*0042*/ 	.short	0x0030
        /*0044*/ 	.byte	0x00, 0xf5, 0x21, 0x00


	//----- nvinfo : EIATTR_KPARAM_INFO
	.align		4
.L_241:
        /*0048*/ 	.byte	0x04, 0x17
        /*004a*/ 	.short	(.L_243 - .L_242)
.L_242:
        /*004c*/ 	.word	0x00000000
        /*0050*/ 	.short	0x0005
        /*0052*/ 	.short	0x0028
        /*0054*/ 	.byte	0x00, 0xf5, 0x21, 0x00


	//----- nvinfo : EIATTR_KPARAM_INFO
	.align		4
.L_243:
        /*0058*/ 	.byte	0x04, 0x17
        /*005a*/ 	.short	(.L_245 - .L_244)
.L_244:
        /*005c*/ 	.word	0x00000000
        /*0060*/ 	.short	0x0004
        /*0062*/ 	.short	0x0020
        /*0064*/ 	.byte	0x00, 0xf5, 0x21, 0x00


	//----- nvinfo : EIATTR_KPARAM_INFO
	.align		4
.L_245:
        /*0068*/ 	.byte	0x04, 0x17
        /*006a*/ 	.short	(.L_247 - .L_246)
.L_246:
        /*006c*/ 	.word	0x00000000
        /*0070*/ 	.short	0x0003
        /*0072*/ 	.short	0x0018
        /*0074*/ 	.byte	0x00, 0xf5, 0x21, 0x00


	//----- nvinfo : EIATTR_KPARAM_INFO
	.align		4
.L_247:
        /*0078*/ 	.byte	0x04, 0x17
        /*007a*/ 	.short	(.L_249 - .L_248)
.L_248:
        /*007c*/ 	.word	0x00000000
        /*0080*/ 	.short	0x0002
        /*0082*/ 	.short	0x0010
        /*0084*/ 	.byte	0x00, 0xf5, 0x21, 0x00


	//----- nvinfo : EIATTR_KPARAM_INFO
	.align		4
.L_249:
        /*0088*/ 	.byte	0x04, 0x17
        /*008a*/ 	.short	(.L_251 - .L_250)
.L_250:
        /*008c*/ 	.word	0x00000000
        /*0090*/ 	.short	0x0001
        /*0092*/ 	.short	0x0008
        /*0094*/ 	.byte	0x00, 0xf5, 0x21, 0x00


	//----- nvinfo : EIATTR_KPARAM_INFO
	.align		4
.L_251:
        /*0098*/ 	.byte	0x04, 0x17
        /*009a*/ 	.short	(.L_253 - .L_252)
.L_252:
        /*009c*/ 	.word	0x00000000
        /*00a0*/ 	.short	0x0000
        /*00a2*/ 	.short	0x0000
        /*00a4*/ 	.byte	0x00, 0xf5, 0x21, 0x00


	//----- nvinfo : EIATTR_SPARSE_MMA_MASK
	.align		4
.L_253:
        /*00a8*/ 	.byte	0x03, 0x50
        /*00aa*/ 	.short	0x0000


	//----- nvinfo : EIATTR_MAXREG_COUNT
	.align		4
        /*00ac*/ 	.byte	0x03, 0x1b
        /*00ae*/ 	.short	0x00ff


	//----- nvinfo : EIATTR_MERCURY_ISA_VERSION
	.align		4
        /*00b0*/ 	.byte	0x03, 0x5f
        /*00b2*/ 	.short	0x0101


	//----- nvinfo : EIATTR_INT_WARP_WIDE_INSTR_OFFSETS
	.align		4
        /*00b4*/ 	.byte	0x04, 0x31
        /*00b6*/ 	.short	(.L_255 - .L_254)


	//   ....[0]....
.L_254:
        /*00b8*/ 	.word	0x00000300


	//   ....[1]....
        /*00bc*/ 	.word	0x000003a0


	//----- nvinfo : EIATTR_VRC_CTA_INIT_COUNT
	.align		4
.L_255:
        /*00c0*/ 	.byte	0x02, 0x4a
	.zero		1
	.zero		1


	//----- nvinfo : EIATTR_EXIT_INSTR_OFFSETS
	.align		4
        /*00c4*/ 	.byte	0x04, 0x1c
        /*00c6*/ 	.short	(.L_257 - .L_256)


	//   ....[0]....
.L_256:
        /*00c8*/ 	.word	0x00000090


	//   ....[1]....
        /*00cc*/ 	.word	0x00000180


	//   ....[2]....
        /*00d0*/ 	.word	0x00000430


	//----- nvinfo : EIATTR_CRS_STACK_SIZE
	.align		4
.L_257:
        /*00d4*/ 	.byte	0x04, 0x1e
        /*00d6*/ 	.short	(.L_259 - .L_258)
.L_258:
        /*00d8*/ 	.word	0x00000000


	//----- nvinfo : EIATTR_CBANK_PARAM_SIZE
	.align		4
.L_259:
        /*00dc*/ 	.byte	0x03, 0x19
        /*00de*/ 	.short	0x0050


	//----- nvinfo : EIATTR_PARAM_CBANK
	.align		4
        /*00e0*/ 	.byte	0x04, 0x0a
        /*00e2*/ 	.short	(.L_261 - .L_260)
	.align		4
.L_260:
        /*00e4*/ 	.word	index@(.nv.constant0._Z29cudarelaxAtomicLessEdgesBlockPiS_S_S_S_S_S_P4int2S_S_)
        /*00e8*/ 	.short	0x0380
        /*00ea*/ 	.short	0x0050


	//----- nvinfo : EIATTR_SW_WAR
	.align		4
.L_261:
        /*00ec*/ 	.byte	0x04, 0x36
        /*00ee*/ 	.short	(.L_263 - .L_262)
.L_262:
        /*00f0*/ 	.word	0x00000008
.L_263:


//--------------------- .nv.info._Z24cudarelaxAtomicLessEdgesPiS_S_S_S_S_S_P4int2S_S_ --------------------------
	.section	.nv.info._Z24cudarelaxAtomicLessEdgesPiS_S_S_S_S_S_P4int2S_S_,"",@"SHT_CUDA_INFO"
	.sectionflags	@""
	.align	4


	//----- nvinfo : EIATTR_CUDA_API_VERSION
	.align		4
        /*0000*/ 	.byte	0x04, 0x37
        /*0002*/ 	.short	(.L_265 - .L_264)
.L_264:
        /*0004*/ 	.word	0x00000082


	//----- nvinfo : EIATTR_KPARAM_INFO
	.align		4
.L_265:
        /*0008*/ 	.byte	0x04, 0x17
        /*000a*/ 	.short	(.L_267 - .L_266)
.L_266:
        /*000c*/ 	.word	0x00000000
        /*0010*/ 	.short	0x0009
        /*0012*/ 	.short	0x0048
        /*0014*/ 	.byte	0x00, 0xf5, 0x21, 0x00


	//----- nvinfo : EIATTR_KPARAM_INFO
	.align		4
.L_267:
        /*0018*/ 	.byte	0x04, 0x17
        /*001a*/ 	.short	(.L_269 - .L_268)
.L_268:
        /*001c*/ 	.word	0x00000000
        /*0020*/ 	.short	0x0008
        /*0022*/ 	.short	0x0040
        /*0024*/ 	.byte	0x00, 0xf5, 0x21, 0x00


	//----- nvinfo : EIATTR_KPARAM_INFO
	.align		4
.L_269:
        /*0028*/ 	.byte	0x04, 0x17
        /*002a*/ 	.short	(.L_271 - .L_270)
.L_270:
        /*002c*/ 	.word	0x00000000
        /*0030*/ 	.short	0x0007
        /*0032*/ 	.short	0x0038
        /*0034*/ 	.byte	0x00, 0xf5, 0x21, 0x00


	//----- nvinfo : EIATTR_KPARAM_INFO
	.align		4
.L_271:
        /*0038*/ 	.byte	0x04, 0x17
        /*003a*/ 	.short	(.L_273 - .L_272)
.L_272:
        /*003c*/ 	.word	0x00000000
        /*0040*/ 	.short	0x0006
        /*0042*/ 	.short	0x0030
        /*0044*/ 	.byte	0x00, 0xf5, 0x21, 0x00


	//----- nvinfo : EIATTR_KPARAM_INFO
	.align		4
.L_273:
        /*0048*/ 	.byte	0x04, 0x17
        /*004a*/ 	.short	(.L_275 - .L_274)
.L_274:
        /*004c*/ 	.word	0x00000000
        /*0050*/ 	.short	0x0005
        /*0052*/ 	.short	0x0028
        /*0054*/ 	.byte	0x00, 0xf5, 0x21, 0x00


	//----- nvinfo : EIATTR_KPARAM_INFO
	.align		4
.L_275:
        /*0058*/ 	.byte	0x04, 0x17
        /*005a*/ 	.short	(.L_277 - .L_276)
.L_276:
        /*005c*/ 	.word	0x00000000
        /*0060*/ 	.short	0x0004
        /*0062*/ 	.short	0x0020
        /*0064*/ 	.byte	0x00, 0xf5, 0x21, 0x00


	//----- nvinfo : EIATTR_KPARAM_INFO
	.align		4
.L_277:
        /*0068*/ 	.byte	0x04, 0x17
        /*006a*/ 	.short	(.L_279 - .L_278)
.L_278:
        /*006c*/ 	.word	0x00000000
        /*0070*/ 	.short	0x0003
        /*0072*/ 	.short	0x0018
        /*0074*/ 	.byte	0x00, 0xf5, 0x21, 0x00


	//----- nvinfo : EIATTR_KPARAM_INFO
	.align		4
.L_279:
        /*0078*/ 	.byte	0x04, 0x17
        /*007a*/ 	.short	(.L_281 - .L_280)
.L_280:
        /*007c*/ 	.word	0x00000000
        /*0080*/ 	.short	0x0002
        /*0082*/ 	.short	0x0010
        /*0084*/ 	.byte	0x00, 0xf5, 0x21, 0x00


	//----- nvinfo : EIATTR_KPARAM_INFO
	.align		4
.L_281:
        /*0088*/ 	.byte	0x04, 0x17
        /*008a*/ 	.short	(.L_283 - .L_282)
.L_282:
        /*008c*/ 	.word	0x00000000
        /*0090*/ 	.short	0x0001
        /*0092*/ 	.short	0x0008
        /*0094*/ 	.byte	0x00, 0xf5, 0x21, 0x00


	//----- nvinfo : EIATTR_KPARAM_INFO
	.align		4
.L_283:
        /*0098*/ 	.byte	0x04, 0x17
        /*009a*/ 	.short	(.L_285 - .L_284)
.L_284:
        /*009c*/ 	.word	0x00000000
        /*00a0*/ 	.short	0x0000
        /*00a2*/ 	.short	0x0000
        /*00a4*/ 	.byte	0x00, 0xf5, 0x21, 0x00


	//----- nvinfo : EIATTR_SPARSE_MMA_MASK
	.align		4
.L_285:
        /*00a8*/ 	.byte	0x03, 0x50
        /*00aa*/ 	.short	0x0000


	//----- nvinfo : EIATTR_MAXREG_COUNT
	.align		4
        /*00ac*/ 	.byte	0x03, 0x1b
        /*00ae*/ 	.short	0x00ff


	//----- nvinfo : EIATTR_MERCURY_ISA_VERSION
	.align		4
        /*00b0*/ 	.byte	0x03, 0x5f
        /*00b2*/ 	.short	0x0101


	//----- nvinfo : EIATTR_INT_WARP_WIDE_INSTR_OFFSETS
	.align		4
        /*00b4*/ 	.byte	0x04, 0x31
        /*00b6*/ 	.short	(.L_287 - .L_286)


	//   ....[0]....
.L_286:
        /*00b8*/ 	.word	0x00000300


	//   ....[1]....
        /*00bc*/ 	.word	0x000003a0


	//----- nvinfo : EIATTR_VRC_CTA_INIT_COUNT
	.align		4
.L_287:
        /*00c0*/ 	.byte	0x02, 0x4a
	.zero		1
	.zero		1


	//----- nvinfo : EIATTR_EXIT_INSTR_OFFSETS
	.align		4
        /*00c4*/ 	.byte	0x04, 0x1c
        /*00c6*/ 	.short	(.L_289 - .L_288)


	//   ....[0]....
.L_288:
        /*00c8*/ 	.word	0x00000090


	//   ....[1]....
        /*00cc*/ 	.word	0x00000180


	//   ....[2]....
        /*00d0*/ 	.word	0x00000430


	//----- nvinfo : EIATTR_CRS_STACK_SIZE
	.align		4
.L_289:
        /*00d4*/ 	.byte	0x04, 0x1e
        /*00d6*/ 	.short	(.L_291 - .L_290)
.L_290:
        /*00d8*/ 	.word	0x00000000


	//----- nvinfo : EIATTR_CBANK_PARAM_SIZE
	.align		4
.L_291:
        /*00dc*/ 	.byte	0x03, 0x19
        /*00de*/ 	.short	0x0050


	//----- nvinfo : EIATTR_PARAM_CBANK
	.align		4
        /*00e0*/ 	.byte	0x04, 0x0a
        /*00e2*/ 	.short	(.L_293 - .L_292)
	.align		4
.L_292:
        /*00e4*/ 	.word	index@(.nv.constant0._Z24cudarelaxAtomicLessEdgesPiS_S_S_S_S_S_P4int2S_S_)
        /*00e8*/ 	.short	0x0380
        /*00ea*/ 	.short	0x0050


	//----- nvinfo : EIATTR_SW_WAR
	.align		4
.L_293:
        /*00ec*/ 	.byte	0x04, 0x36
        /*00ee*/ 	.short	(.L_295 - .L_294)
.L_294:
        /*00f0*/ 	.word	0x00000008
.L_295:


//--------------------- .nv.info._Z26relaxAtomicOperationsBlockPiS_S_S_S_S_S_P4int2S_ --------------------------
	.section	.nv.info._Z26relaxAtomicOperationsBlockPiS_S_S_S_S_S_P4int2S_,"",@"SHT_CUDA_INFO"
	.sectionflags	@""
	.align	4


	//----- nvinfo : EIATTR_CUDA_API_VERSION
	.align		4
        /*0000*/ 	.byte	0x04, 0x37
        /*0002*/ 	.short	(.L_297 - .L_296)
.L_296:
        /*0004*/ 	.word	0x00000082


	//----- nvinfo : EIATTR_KPARAM_INFO
	.align		4
.L_297:
        /*0008*/ 	.byte	0x04, 0x17
        /*000a*/ 	.short	(.L_299 - .L_298)
.L_298:
        /*000c*/ 	.word	0x00000000
        /*0010*/ 	.short	0x0008
        /*0012*/ 	.short	0x0040
        /*0014*/ 	.byte	0x00, 0xf5, 0x21, 0x00


	//----- nvinfo : EIATTR_KPARAM_INFO
	.align		4
.L_299:
        /*0018*/ 	.byte	0x04, 0x17
        /*001a*/ 	.short	(.L_301 - .L_300)
.L_300:
        /*001c*/ 	.word	0x00000000
        /*0020*/ 	.short	0x0007
        /*0022*/ 	.short	0x0038
        /*0024*/ 	.byte	0x00, 0xf5, 0x21, 0x00


	//----- nvinfo : EIATTR_KPARAM_INFO
	.align		4
.L_301:
        /*0028*/ 	.byte	0x04, 0x17
        /*002a*/ 	.short	(.L_303 - .L_302)
.L_302:
        /*002c*/ 	.word	0x00000000
        /*0030*/ 	.short	0x0006
        /*0032*/ 	.short	0x0030
        /*0034*/ 	.byte	0x00, 0xf5, 0x21, 0x00


	//----- nvinfo : EIATTR_KPARAM_INFO
	.align		4
.L_303:
        /*0038*/ 	.byte	0x04, 0x17
        /*003a*/ 	.short	(.L_305 - .L_304)
.L_304:
        /*003c*/ 	.word	0x00000000
        /*0040*/ 	.short	0x0005
        /*0042*/ 	.short	0x0028
        /*0044*/ 	.byte	0x00, 0xf5, 0x21, 0x00


	//----- nvinfo : EIATTR_KPARAM_INFO
	.align		4
.L_305:
        /*0048*/ 	.byte	0x04, 0x17
        /*004a*/ 	.short	(.L_307 - .L_306)
.L_306:
        /*004c*/ 	.word	0x00000000
        /*0050*/ 	.short	0x0004
        /*0052*/ 	.short	0x0020
        /*0054*/ 	.byte	0x00, 0xf5, 0x21, 0x00


	//----- nvinfo : EIATTR_KPARAM_INFO
	.align		4
.L_307:
        /*0058*/ 	.byte	0x04, 0x17
        /*005a*/ 	.short	(.L_309 - .L_308)
.L_308:
        /*005c*/ 	.word	0x00000000
        /*0060*/ 	.short	0x0003
        /*0062*/ 	.short	0x0018
        /*0064*/ 	.byte	0x00, 0xf5, 0x21, 0x00


	//----- nvinfo : EIATTR_KPARAM_INFO
	.align		4
.L_309:
        /*0068*/ 	.byte	0x04, 0x17
        /*006a*/ 	.short	(.L_311 - .L_310)
.L_310:
        /*006c*/ 	.word	0x00000000
        /*0070*/ 	.short	0x0002
        /*0072*/ 	.short	0x0010
        /*0074*/ 	.byte	0x00, 0xf5, 0x21, 0x00


	//----- nvinfo : EIATTR_KPARAM_INFO
	.align		4
.L_311:
        /*0078*/ 	.byte	0x04, 0x17
        /*007a*/ 	.short	(.L_313 - .L_312)
.L_312:
        /*007c*/ 	.word	0x00000000
        /*0080*/ 	.short	0x0001
        /*0082*/ 	.short	0x0008
        /*0084*/ 	.byte	0x00, 0xf5, 0x21, 0x00


	//----- nvinfo : EIATTR_KPARAM_INFO
	.align		4
.L_313:
        /*0088*/ 	.byte	0x04, 0x17
        /*008a*/ 	.short	(.L_315 - .L_314)
.L_314:
        /*008c*/ 	.word	0x00000000
        /*0090*/ 	.short	0x0000
        /*0092*/ 	.short	0x0000
        /*0094*/ 	.byte	0x00, 0xf5, 0x21, 0x00


	//----- nvinfo : EIATTR_SPARSE_MMA_MASK
	.align		4
.L_315:
        /*0098*/ 	.byte	0x03, 0x50
        /*009a*/ 	.short	0x0000


	//----- nvinfo : EIATTR_MAXREG_COUNT
	.align		4
        /*009c*/ 	.byte	0x03, 0x1b
        /*009e*/ 	.short	0x00ff


	//----- nvinfo : EIATTR_MERCURY_ISA_VERSION
	.align		4
        /*00a0*/ 	.byte	0x03, 0x5f
        /*00a2*/ 	.short	0x0101


	//----- nvinfo : EIATTR_INT_WARP_WIDE_INSTR_OFFSETS
	.align		4
        /*00a4*/ 	.byte	0x04, 0x31
        /*00a6*/ 	.short	(.L_317 - .L_316)


	//   ....[0]....
.L_316:
        /*00a8*/ 	.word	0x000002c0


	//   ....[1]....
        /*00ac*/ 	.word	0x00000360


	//----- nvinfo : EIATTR_VRC_CTA_INIT_COUNT
	.align		4
.L_317:
        /*00b0*/ 	.byte	0x02, 0x4a
	.zero		1
	.zero		1


	//----- nvinfo : EIATTR_EXIT_INSTR_OFFSETS
	.align		4
        /*00b4*/ 	.byte	0x04, 0x1c
        /*00b6*/ 	.short	(.L_319 - .L_318)


	//   ....[0]....
.L_318:
        /*00b8*/ 	.word	0x00000090


	//   ....[1]....
        /*00bc*/ 	.word	0x00000140


	//   ....[2]....
        /*00c0*/ 	.word	0x000003f0


	//----- nvinfo : EIATTR_CRS_STACK_SIZE
	.align		4
.L_319:
        /*00c4*/ 	.byte	0x04, 0x1e
        /*00c6*/ 	.short	(.L_321 - .L_320)
.L_320:
        /*00c8*/ 	.word	0x00000000


	//----- nvinfo : EIATTR_CBANK_PARAM_SIZE
	.align		4
.L_321:
        /*00cc*/ 	.byte	0x03, 0x19
        /*00ce*/ 	.short	0x0048


	//----- nvinfo : EIATTR_PARAM_CBANK
	.align		4
        /*00d0*/ 	.byte	0x04, 0x0a
        /*00d2*/ 	.short	(.L_323 - .L_322)
	.align		4
.L_322:
        /*00d4*/ 	.word	index@(.nv.constant0._Z26relaxAtomicOperationsBlockPiS_S_S_S_S_S_P4int2S_)
        /*00d8*/ 	.short	0x0380
        /*00da*/ 	.short	0x0048


	//----- nvinfo : EIATTR_SW_WAR
	.align		4
.L_323:
        /*00dc*/ 	.byte	0x04, 0x36
        /*00de*/ 	.short	(.L_325 - .L_324)
.L_324:
        /*00e0*/ 	.word	0x00000008
.L_325:


//--------------------- .nv.info._Z21relaxAtomicOperationsPiS_S_S_S_S_S_P4int2S_ --------------------------
	.section	.nv.info._Z21relaxAtomicOperationsPiS_S_S_S_S_S_P4int2S_,"",@"SHT_CUDA_INFO"
	.sectionflags	@""
	.align	4


	//----- nvinfo : EIATTR_CUDA_API_VERSION
	.align		4
        /*0000*/ 	.byte	0x04, 0x37
        /*0002*/ 	.short	(.L_327 - .L_326)
.L_326:
        /*0004*/ 	.word	0x00000082


	//----- nvinfo : EIATTR_KPARAM_INFO
	.align		4
.L_327:
        /*0008*/ 	.byte	0x04, 0x17
        /*000a*/ 	.short	(.L_329 - .L_328)
.L_328:
        /*000c*/ 	.word	0x00000000
        /*0010*/ 	.short	0x0008
        /*0012*/ 	.short	0x0040
        /*0014*/ 	.byte	0x00, 0xf5, 0x21, 0x00


	//----- nvinfo : EIATTR_KPARAM_INFO
	.align		4
.L_329:
        /*0018*/ 	.byte	0x04, 0x17
        /*001a*/ 	.short	(.L_331 - .L_330)
.L_330:
        /*001c*/ 	.word	0x00000000
        /*0020*/ 	.short	0x0007
        /*0022*/ 	.short	0x0038
        /*0024*/ 	.byte	0x00, 0xf5, 0x21, 0x00


	//----- nvinfo : EIATTR_KPARAM_INFO
	.align		4
.L_331:
        /*0028*/ 	.byte	0x04, 0x17
        /*002a*/ 	.short	(.L_333 - .L_332)
.L_332:
        /*002c*/ 	.word	0x00000000
        /*0030*/ 	.short	0x0006
        /*0032*/ 	.short	0x0030
        /*0034*/ 	.byte	0x00, 0xf5, 0x21, 0x00


	//----- nvinfo : EIATTR_KPARAM_INFO
	.align		4
.L_333:
        /*0038*/ 	.byte	0x04, 0x17
        /*003a*/ 	.short	(.L_335 - .L_334)
.L_334:
        /*003c*/ 	.word	0x00000000
        /*0040*/ 	.short	0x0005
        /*0042*/ 	.short	0x0028
        /*0044*/ 	.byte	0x00, 0xf5, 0x21, 0x00


	//----- nvinfo : EIATTR_KPARAM_INFO
	.align		4
.L_335:
        /*0048*/ 	.byte	0x04, 0x17
        /*004a*/ 	.short	(.L_337 - .L_336)
.L_336:
        /*004c*/ 	.word	0x00000000
        /*0050*/ 	.short	0x0004
        /*0052*/ 	.short	0x0020
        /*0054*/ 	.byte	0x00, 0xf5, 0x21, 0x00


	//----- nvinfo : EIATTR_KPARAM_INFO
	.align		4
.L_337:
        /*0058*/ 	.byte	0x04, 0x17
        /*005a*/ 	.short	(.L_339 - .L_338)
.L_338:
        /*005c*/ 	.word	0x00000000
        /*0060*/ 	.short	0x0003
        /*0062*/ 	.short	0x0018
        /*0064*/ 	.byte	0x00, 0xf5, 0x21, 0x00


	//----- nvinfo : EIATTR_KPARAM_INFO
	.align		4
.L_339:
        /*0068*/ 	.byte	0x04, 0x17
        /*006a*/ 	.short	(.L_341 - .L_340)
.L_340:
        /*006c*/ 	.word	0x00000000
        /*0070*/ 	.short	0x0002
        /*0072*/ 	.short	0x0010
        /*0074*/ 	.byte	0x00, 0xf5, 0x21, 0x00


	//----- nvinfo : EIATTR_KPARAM_INFO
	.align		4
.L_341:
        /*0078*/ 	.byte	0x04, 0x17
        /*007a*/ 	.short	(.L_343 - .L_342)
.L_342:
        /*007c*/ 	.word	0x00000000
        /*0080*/ 	.short	0x0001
        /*0082*/ 	.short	0x0008
        /*0084*/ 	.byte	0x00, 0xf5, 0x21, 0x00


	//----- nvinfo : EIATTR_KPARAM_INFO
	.align		4
.L_343:
        /*0088*/ 	.byte	0x04, 0x17
        /*008a*/ 	.short	(.L_345 - .L_344)
.L_344:
        /*008c*/ 	.word	0x00000000
        /*0090*/ 	.short	0x0000
        /*0092*/ 	.short	0x0000
        /*0094*/ 	.byte	0x00, 0xf5, 0x21, 0x00


	//----- nvinfo : EIATTR_SPARSE_MMA_MASK
	.align		4
.L_345:
        /*0098*/ 	.byte	0x03, 0x50
        /*009a*/ 	.short	0x0000


	//----- nvinfo : EIATTR_MAXREG_COUNT
	.align		4
        /*009c*/ 	.byte	0x03, 0x1b
        /*009e*/ 	.short	0x00ff


	//----- nvinfo : EIATTR_MERCURY_ISA_VERSION
	.align		4
        /*00a0*/ 	.byte	0x03, 0x5f
        /*00a2*/ 	.short	0x0101


	//----- nvinfo : EIATTR_INT_WARP_WIDE_INSTR_OFFSETS
	.align		4
        /*00a4*/ 	.byte	0x04, 0x31
        /*00a6*/ 	.short	(.L_347 - .L_346)


	//   ....[0]....
.L_346:
        /*00a8*/ 	.word	0x000002c0


	//   ....[1]....
        /*00ac*/ 	.word	0x00000360


	//----- nvinfo : EIATTR_VRC_CTA_INIT_COUNT
	.align		4
.L_347:
        /*00b0*/ 	.byte	0x02, 0x4a
	.zero		1
	.zero		1


	//----- nvinfo : EIATTR_EXIT_INSTR_OFFSETS
	.align		4
        /*00b4*/ 	.byte	0x04, 0x1c
        /*00b6*/ 	.short	(.L_349 - .L_348)


	//   ....[0]....
.L_348:
        /*00b8*/ 	.word	0x00000090


	//   ....[1]....
        /*00bc*/ 	.word	0x00000140


	//   ....[2]....
        /*00c0*/ 	.word	0x000003f0


	//----- nvinfo : EIATTR_CRS_STACK_SIZE
	.align		4
.L_349:
        /*00c4*/ 	.byte	0x04, 0x1e
        /*00c6*/ 	.short	(.L_351 - .L_350)
.L_350:
        /*00c8*/ 	.word	0x00000000


	//----- nvinfo : EIATTR_CBANK_PARAM_SIZE
	.align		4
.L_351:
        /*00cc*/ 	.byte	0x03, 0x19
        /*00ce*/ 	.short	0x0048


	//----- nvinfo : EIATTR_PARAM_CBANK
	.align		4
        /*00d0*/ 	.byte	0x04, 0x0a
        /*00d2*/ 	.short	(.L_353 - .L_352)
	.align		4
.L_352:
        /*00d4*/ 	.word	index@(.nv.constant0._Z21relaxAtomicOperationsPiS_S_S_S_S_S_P4int2S_)
        /*00d8*/ 	.short	0x0380
        /*00da*/ 	.short	0x0048


	//----- nvinfo : EIATTR_SW_WAR
	.align		4
.L_353:
        /*00dc*/ 	.byte	0x04, 0x36
        /*00de*/ 	.short	(.L_355 - .L_354)
.L_354:
        /*00e0*/ 	.word	0x00000008
.L_355:


//--------------------- .nv.info.relax            --------------------------
	.section	.nv.info.relax,"",@"SHT_CUDA_INFO"
	.sectionflags	@""
	.align	4


	//----- nvinfo : EIATTR_CUDA_API_VERSION
	.align		4
        /*0000*/ 	.byte	0x04, 0x37
        /*0002*/ 	.short	(.L_357 - .L_356)
.L_356:
        /*0004*/ 	.word	0x00000082


	//----- nvinfo : EIATTR_KPARAM_INFO
	.align		4
.L_357:
        /*0008*/ 	.byte	0x04, 0x17
        /*000a*/ 	.short	(.L_359 - .L_358)
.L_358:
        /*000c*/ 	.word	0x00000000
        /*0010*/ 	.short	0x0008
        /*0012*/ 	.short	0x0040
        /*0014*/ 	.byte	0x00, 0xf5, 0x21, 0x00


	//----- nvinfo : EIATTR_KPARAM_INFO
	.align		4
.L_359:
        /*0018*/ 	.byte	0x04, 0x17
        /*001a*/ 	.short	(.L_361 - .L_360)
.L_360:
        /*001c*/ 	.word	0x00000000
        /*0020*/ 	.short	0x0007
        /*0022*/ 	.short	0x0038
        /*0024*/ 	.byte	0x00, 0xf5, 0x21, 0x00


	//----- nvinfo : EIATTR_KPARAM_INFO
	.align		4
.L_361:
        /*0028*/ 	.byte	0x04, 0x17
        /*002a*/ 	.short	(.L_363 - .L_362)
.L_362:
        /*002c*/ 	.word	0x00000000
        /*0030*/ 	.short	0x0006
        /*0032*/ 	.short	0x0030
        /*0034*/ 	.byte	0x00, 0xf5, 0x21, 0x00


	//----- nvinfo : EIATTR_KPARAM_INFO
	.align		4
.L_363:
        /*0038*/ 	.byte	0x04, 0x17
        /*003a*/ 	.short	(.L_365 - .L_364)
.L_364:
        /*003c*/ 	.word	0x00000000
        /*0040*/ 	.short	0x0005
        /*0042*/ 	.short	0x0028
        /*0044*/ 	.byte	0x00, 0xf0, 0x11, 0x00


	//----- nvinfo : EIATTR_KPARAM_INFO
	.align		4
.L_365:
        /*0048*/ 	.byte	0x04, 0x17
        /*004a*/ 	.short	(.L_367 - .L_366)
.L_366:
        /*004c*/ 	.word	0x00000000
        /*0050*/ 	.short	0x0004
        /*0052*/ 	.short	0x0020
        /*0054*/ 	.byte	0x00, 0xf5, 0x21, 0x00


	//----- nvinfo : EIATTR_KPARAM_INFO
	.align		4
.L_367:
        /*0058*/ 	.byte	0x04, 0x17
        /*005a*/ 	.short	(.L_369 - .L_368)
.L_368:
        /*005c*/ 	.word	0x00000000
        /*0060*/ 	.short	0x0003
        /*0062*/ 	.short	0x0018
        /*0064*/ 	.byte	0x00, 0xf5, 0x21, 0x00


	//----- nvinfo : EIATTR_KPARAM_INFO
	.align		4
.L_369:
        /*0068*/ 	.byte	0x04, 0x17
        /*006a*/ 	.short	(.L_371 - .L_370)
.L_370:
        /*006c*/ 	.word	0x00000000
        /*0070*/ 	.short	0x0002
        /*0072*/ 	.short	0x0010
        /*0074*/ 	.byte	0x00, 0xf5, 0x21, 0x00


	//----- nvinfo : EIATTR_KPARAM_INFO
	.align		4
.L_371:
        /*0078*/ 	.byte	0x04, 0x17
        /*007a*/ 	.short	(.L_373 - .L_372)
.L_372:
        /*007c*/ 	.word	0x00000000
        /*0080*/ 	.short	0x0001
        /*0082*/ 	.short	0x0008
        /*0084*/ 	.byte	0x00, 0xf5, 0x21, 0x00


	//----- nvinfo : EIATTR_KPARAM_INFO
	.align		4
.L_373:
        /*0088*/ 	.byte	0x04, 0x17
        /*008a*/ 	.short	(.L_375 - .L_374)
.L_374:
        /*008c*/ 	.word	0x00000000
        /*0090*/ 	.short	0x0000
        /*0092*/ 	.short	0x0000
        /*0094*/ 	.byte	0x00, 0xf5, 0x21, 0x00


	//----- nvinfo : EIATTR_SPARSE_MMA_MASK
	.align		4
.L_375:
        /*0098*/ 	.byte	0x03, 0x50
        /*009a*/ 	.short	0x0000


	//----- nvinfo : EIATTR_MAXREG_COUNT
	.align		4
        /*009c*/ 	.byte	0x03, 0x1b
        /*009e*/ 	.short	0x00ff


	//----- nvinfo : EIATTR_MERCURY_ISA_VERSION
	.align		4
        /*00a0*/ 	.byte	0x03, 0x5f
        /*00a2*/ 	.short	0x0101


	//----- nvinfo : EIATTR_INT_WARP_WIDE_INSTR_OFFSETS
	.align		4
        /*00a4*/ 	.byte	0x04, 0x31
        /*00a6*/ 	.short	(.L_377 - .L_376)


	//   ....[0]....
.L_376:
        /*00a8*/ 	.word	0x00000260


	//   ....[1]....
        /*00ac*/ 	.word	0x00000300


	//----- nvinfo : EIATTR_VRC_CTA_INIT_COUNT
	.align		4
.L_377:
        /*00b0*/ 	.byte	0x02, 0x4a
	.zero		1
	.zero		1


	//----- nvinfo : EIATTR_EXIT_INSTR_OFFSETS
	.align		4
        /*00b4*/ 	.byte	0x04, 0x1c
        /*00b6*/ 	.short	(.L_379 - .L_378)


	//   ....[0]....
.L_378:
        /*00b8*/ 	.word	0x00000070


	//   ....[1]....
        /*00bc*/ 	.word	0x00000130


	//   ....[2]....
        /*00c0*/ 	.word	0x00000380


	//----- nvinfo : EIATTR_CRS_STACK_SIZE
	.align		4
.L_379:
        /*00c4*/ 	.byte	0x04, 0x1e
        /*00c6*/ 	.short	(.L_381 - .L_380)
.L_380:
        /*00c8*/ 	.word	0x00000000


	//----- nvinfo : EIATTR_CBANK_PARAM_SIZE
	.align		4
.L_381:
        /*00cc*/ 	.byte	0x03, 0x19
        /*00ce*/ 	.short	0x0048


	//----- nvinfo : EIATTR_PARAM_CBANK
	.align		4
        /*00d0*/ 	.byte	0x04, 0x0a
        /*00d2*/ 	.short	(.L_383 - .L_382)
	.align		4
.L_382:
        /*00d4*/ 	.word	index@(.nv.constant0.relax)
        /*00d8*/ 	.short	0x0380
        /*00da*/ 	.short	0x0048


	//----- nvinfo : EIATTR_SW_WAR
	.align		4
.L_383:
        /*00dc*/ 	.byte	0x04, 0x36
        /*00de*/ 	.short	(.L_385 - .L_384)
.L_384:
        /*00e0*/ 	.word	0x00000008
.L_385:


//--------------------- .nv.callgraph             --------------------------
	.section	.nv.callgraph,"",@"SHT_CUDA_CALLGRAPH"
	.align	4
	.sectionentsize	8
	.align		4
        /*0000*/ 	.word	0x00000000
	.align		4
        /*0004*/ 	.word	0xffffffff
	.align		4
        /*0008*/ 	.word	0x00000000
	.align		4
        /*000c*/ 	.word	0xfffffffe
	.align		4
        /*0010*/ 	.word	0x00000000
	.align		4
        /*0014*/ 	.word	0xfffffffd
	.align		4
        /*0018*/ 	.word	0x00000000
	.align		4
        /*001c*/ 	.word	0xfffffffc


//--------------------- .text._Z22cudasubset_of_verticesPiPfS_S_Pj --------------------------
	.section	.text._Z22cudasubset_of_verticesPiPfS_S_Pj,"ax",@progbits
	.align	128
        .global         _Z22cudasubset_of_verticesPiPfS_S_Pj
        .type           _Z22cudasubset_of_verticesPiPfS_S_Pj,@function
        .size           _Z22cudasubset_of_verticesPiPfS_S_Pj,(.L_x_41 - _Z22cudasubset_of_verticesPiPfS_S_Pj)
        .other          _Z22cudasubset_of_verticesPiPfS_S_Pj,@"STO_CUDA_ENTRY STV_DEFAULT"
_Z22cudasubset_of_verticesPiPfS_S_Pj:
.text._Z22cudasubset_of_verticesPiPfS_S_Pj:
[----:B------:R-:W-:Y:S08]  /*0000*/  LDC R1, c[0x0][0x37c] ;  /* 0x0000df00ff017b82 */ /* 0x000ff00000000800 */
[----:B------:R-:W0:Y:S01]  /*0010*/  LDC.64 R2, c[0x0][0x380] ;  /* 0x0000e000ff027b82 */ /* 0x000e220000000a00 */
[----:B------:R-:W0:Y:S02]  /*0020*/  LDCU.64 UR4, c[0x0][0x358] ;  /* 0x00006b00ff0477ac */ /* 0x000e240008000a00 */
[----:B0-----:R-:W2:Y:S01]  /*0030*/  LDG.E R0, desc[UR4][R2.64] ;  /* 0x0000000402007981 */ /* 0x001ea2000c1e1900 */
[----:B------:R-:W0:Y:S01]  /*0040*/  LDCU UR6, c[0x0][0x360] ;  /* 0x00006c00ff0677ac */ /* 0x000e220008000800 */
[----:B------:R-:W0:Y:S01]  /*0050*/  S2R R7, SR_TID.X ;  /* 0x0000000000077919 */ /* 0x000e220000002100 */
[----:B------:R-:W0:Y:S02]  /*0060*/  S2R R4, SR_CTAID.X ;  /* 0x0000000000047919 */ /* 0x000e240000002500 */
[----:B0-----:R-:W-:-:S05]  /*0070*/  IMAD R7, R4, UR6, R7 ;  /* 0x0000000604077c24 */ /* 0x001fca000f8e0207 */
[----:B--2---:R-:W-:-:S13]  /*0080*/  ISETP.GE.AND P0, PT, R7, R0, PT ;  /* 0x000000000700720c */ /* 0x004fda0003f06270 */
[----:B------:R-:W-:Y:S05]  /*0090*/  @P0 EXIT ;  /* 0x000000000000094d */ /* 0x000fea0003800000 */
[----:B------:R-:W0:Y:S02]  /*00a0*/  LDC.64 R2, c[0x0][0x3a0] ;  /* 0x0000e800ff027b82 */ /* 0x000e240000000a00 */
[----:B0-----:R-:W-:-:S06]  /*00b0*/  IMAD.WIDE R2, R7, 0x4, R2 ;  /* 0x0000000407027825 */ /* 0x001fcc00078e0202 */
[----:B------:R-:W2:Y:S01]  /*00c0*/  LDG.E R3, desc[UR4][R2.64] ;  /* 0x0000000402037981 */ /* 0x000ea2000c1e1900 */
[----:B------:R-:W0:Y:S01]  /*00d0*/  I2F.U32.RP R6, R0 ;  /* 0x0000000000067306 */ /* 0x000e220000209000 */
[----:B------:R-:W-:Y:S02]  /*00e0*/  IADD3 R9, PT, PT, RZ, -R0, RZ ;  /* 0x80000000ff097210 */ /* 0x000fe40007ffe0ff */
[----:B------:R-:W-:-:S05]  /*00f0*/  ISETP.NE.U32.AND P1, PT, R0, RZ, PT ;  /* 0x000000ff0000720c */ /* 0x000fca0003f25070 */
[----:B0-----:R-:W0:Y:S02]  /*0100*/  MUFU.RCP R6, R6 ;  /* 0x0000000600067308 */ /* 0x001e240000001000 */
[----:B0-----:R-:W-:-:S06]  /*0110*/  IADD3 R4, PT, PT, R6, 0xffffffe, RZ ;  /* 0x0ffffffe06047810 */ /* 0x001fcc0007ffe0ff */
[----:B------:R0:W1:Y:S02]  /*0120*/  F2I.FTZ.U32.TRUNC.NTZ R5, R4 ;  /* 0x0000000400057305 */ /* 0x000064000021f000 */
[----:B0-----:R-:W-:Y:S02]  /*0130*/  HFMA2 R4, -RZ, RZ, 0, 0 ;  /* 0x00000000ff047431 */ /* 0x001fe400000001ff */
[----:B-1----:R-:W-:-:S04]  /*0140*/  IMAD R9, R9, R5, RZ ;  /* 0x0000000509097224 */ /* 0x002fc800078e02ff */
[----:B------:R-:W-:-:S06]  /*0150*/  IMAD.HI.U32 R8, R5, R9, R4 ;  /* 0x0000000905087227 */ /* 0x000fcc00078e0004 */
[----:B--2---:R-:W-:-:S05]  /*0160*/  IMAD.HI.U32 R8, R8, R3, RZ ;  /* 0x0000000308087227 */ /* 0x004fca00078e00ff */
[----:B------:R-:W-:-:S05]  /*0170*/  IADD3 R8, PT, PT, -R8, RZ, RZ ;  /* 0x000000ff08087210 */ /* 0x000fca0007ffe1ff */
[----:B------:R-:W-:Y:S02]  /*0180*/  IMAD R5, R0, R8, R3 ;  /* 0x0000000800057224 */ /* 0x000fe400078e0203 */
[----:B------:R-:W0:Y:S03]  /*0190*/  LDC.64 R2, c[0x0][0x390] ;  /* 0x0000e400ff027b82 */ /* 0x000e260000000a00 */
[----:B------:R-:W-:-:S13]  /*01a0*/  ISETP.GE.U32.AND P0, PT, R5, R0, PT ;  /* 0x000000000500720c */ /* 0x000fda0003f06070 */
[----:B------:R-:W-:-:S04]  /*01b0*/  @P0 IADD3 R5, PT, PT, -R0, R5, RZ ;  /* 0x0000000500050210 */ /* 0x000fc80007ffe1ff */
[----:B------:R-:W-:-:S13]  /*01c0*/  ISETP.GE.U32.AND P0, PT, R5, R0, PT ;  /* 0x000000000500720c */ /* 0x000fda0003f06070 */
[----:B------:R-:W-:Y:S02]  /*01d0*/  @P0 IADD3 R5, PT, PT, -R0, R5, RZ ;  /* 0x0000000500050210 */ /* 0x000fe40007ffe1ff */
[----:B------:R-:W-:-:S05]  /*01e0*/  @!P1 LOP3.LUT R5, RZ, R0, RZ, 0x33, !PT ;  /* 0x00000000ff059212 */ /* 0x000fca00078e33ff */
[----:B0-----:R-:W-:Y:S02]  /*01f0*/  IMAD.WIDE R2, R5, 0x4, R2 ;  /* 0x0000000405027825 */ /* 0x001fe400078e0202 */
[----:B------:R-:W0:Y:S04]  /*0200*/  LDC.64 R4, c[0x0][0x398] ;  /* 0x0000e600ff047b82 */ /* 0x000e280000000a00 */
[----:B------:R-:W2:Y:S01]  /*0210*/  LDG.E R3, desc[UR4][R2.64] ;  /* 0x0000000402037981 */ /* 0x000ea2000c1e1900 */
[----:B0-----:R-:W-:-:S05]  /*0220*/  IMAD.WIDE R4, R7, 0x4, R4 ;  /* 0x0000000407047825 */ /* 0x001fca00078e0204 */
[----:B--2---:R-:W-:Y:S01]  /*0230*/  STG.E desc[UR4][R4.64], R3 ;  /* 0x0000000304007986 */ /* 0x004fe2000c101904 */
[----:B------:R-:W-:Y:S05]  /*0240*/  EXIT ;  /* 0x000000000000794d */ /* 0x000fea0003800000 */
.L_x_0:
[----:B------:R-:W-:-:S00]  /*0250*/  BRA `(.L_x_0) ;  /* 0xfffffffc00fc7947 */ /* 0x000fc0000383ffff */
[----:B------:R-:W-:-:S00]  /*0260*/  NOP ;  /* 0x0000000000007918 */ /* 0x000fc00000000000 */
        /* <DEDUP_REMOVED lines=9> */
.L_x_41:


//--------------------- .text._Z10initializeP4int2PiS1_ --------------------------
	.section	.text._Z10initializeP4int2PiS1_,"ax",@progbits
	.align	128
        .global         _Z10initializeP4int2PiS1_
        .type           _Z10initializeP4int2PiS1_,@function
        .size           _Z10initializeP4int2PiS1_,(.L_x_42 - _Z10initializeP4int2PiS1_)
        .other          _Z10initializeP4int2PiS1_,@"STO_CUDA_ENTRY STV_DEFAULT"
_Z10initializeP4int2PiS1_:
.text._Z10initializeP4int2PiS1_:
[----:B------:R-:W-:Y:S08]  /*0000*/  LDC R1, c[0x0][0x37c] ;  /* 0x0000df00ff017b82 */ /* 0x000ff00000000800 */
[----:B------:R-:W0:Y:S01]  /*0010*/  LDC.64 R2, c[0x0][0x388] ;  /* 0x0000e200ff027b82 */ /* 0x000e220000000a00 */
[----:B------:R-:W0:Y:S02]  /*0020*/  LDCU.64 UR4, c[0x0][0x358] ;  /* 0x00006b00ff0477ac */ /* 0x000e240008000a00 */
[----:B0-----:R-:W2:Y:S01]  /*0030*/  LDG.E R5, desc[UR4][R2.64] ;  /* 0x0000000402057981 */ /* 0x001ea2000c1e1900 */
[----:B------:R-:W0:Y:S01]  /*0040*/  LDCU UR6, c[0x0][0x360] ;  /* 0x00006c00ff0677ac */ /* 0x000e220008000800 */
[----:B------:R-:W-:Y:S01]  /*0050*/  BSSY.RECONVERGENT B0, `(.L_x_1) ;  /* 0x0000012000007945 */ /* 0x000fe20003800200 */
[----:B------:R-:W0:Y:S01]  /*0060*/  S2R R0, SR_CTAID.X ;  /* 0x0000000000007919 */ /* 0x000e220000002500 */
[----:B------:R-:W0:Y:S02]  /*0070*/  S2R R7, SR_TID.X ;  /* 0x0000000000077919 */ /* 0x000e240000002100 */
[----:B0-----:R-:W-:-:S05]  /*0080*/  IMAD R0, R0, UR6, R7 ;  /* 0x0000000600007c24 */ /* 0x001fca000f8e0207 */
[----:B--2---:R-:W-:-:S13]  /*0090*/  ISETP.GE.AND P0, PT, R0, R5, PT ;  /* 0x000000050000720c */ /* 0x004fda0003f06270 */
[----:B------:R-:W-:Y:S05]  /*00a0*/  @P0 BRA `(.L_x_2) ;  /* 0x0000000000300947 */ /* 0x000fea0003800000 */
[----:B------:R-:W0:Y:S08]  /*00b0*/  LDC R11, c[0x0][0x370] ;  /* 0x0000dc00ff0b7b82 */ /* 0x000e300000000800 */
[----:B------:R-:W1:Y:S08]  /*00c0*/  LDC.64 R4, c[0x0][0x390] ;  /* 0x0000e400ff047b82 */ /* 0x000e700000000a00 */
[----:B------:R-:W2:Y:S01]  /*00d0*/  LDC.64 R8, c[0x0][0x380] ;  /* 0x0000e000ff087b82 */ /* 0x000ea20000000a00 */
[----:B0-----:R-:W-:-:S07]  /*00e0*/  IMAD R11, R11, UR6, RZ ;  /* 0x000000060b0b7c24 */ /* 0x001fce000f8e02ff */
.L_x_3:
[----:B-1----:R-:W3:Y:S01]  /*00f0*/  LDG.E R12, desc[UR4][R4.64] ;  /* 0x00000004040c7981 */ /* 0x002ee2000c1e1900 */
[----:B------:R-:W-:Y:S02]  /*0100*/  HFMA2 R13, -RZ, RZ, 0, 5.9604644775390625e-08 ;  /* 0x00000001ff0d7431 */ /* 0x000fe400000001ff */
[----:B--2---:R-:W-:Y:S01]  /*0110*/  IMAD.WIDE.U32 R6, R0, 0x8, R8 ;  /* 0x0000000800067825 */ /* 0x004fe200078e0008 */
[----:B------:R-:W-:-:S04]  /*0120*/  IADD3 R0, PT, PT, R11, R0, RZ ;  /* 0x000000000b007210 */ /* 0x000fc80007ffe0ff */
[----:B---3--:R0:W-:Y:S04]  /*0130*/  STG.E.64 desc[UR4][R6.64], R12 ;  /* 0x0000000c06007986 */ /* 0x0081e8000c101b04 */
[----:B------:R-:W2:Y:S02]  /*0140*/  LDG.E R15, desc[UR4][R2.64] ;  /* 0x00000004020f7981 */ /* 0x000ea4000c1e1900 */
[----:B--2---:R-:W-:-:S13]  /*0150*/  ISETP.GE.AND P0, PT, R0, R15, PT ;  /* 0x0000000f0000720c */ /* 0x004fda0003f06270 */
[----:B0-----:R-:W-:Y:S05]  /*0160*/  @!P0 BRA `(.L_x_3) ;  /* 0xfffffffc00e08947 */ /* 0x001fea000383ffff */
.L_x_2:
[----:B------:R-:W-:Y:S05]  /*0170*/  BSYNC.RECONVERGENT B0 ;  /* 0x0000000000007941 */ /* 0x000fea0003800200 */
.L_x_1:
[----:B------:R-:W-:Y:S06]  /*0180*/  BAR.SYNC.DEFER_BLOCKING 0x0 ;  /* 0x0000000000007b1d */ /* 0x000fec0000010000 */
[----:B------:R-:W-:Y:S05]  /*0190*/  EXIT ;  /* 0x000000000000794d */ /* 0x000fea0003800000 */
.L_x_4:
        /* <DEDUP_REMOVED lines=14> */
.L_x_42:


//--------------------- .text._Z33cudarelaxAtomicMoreLessEdgesBlockPiS_S_S_S_S_S_P4int2S_S_S_ --------------------------
	.section	.text._Z33cudarelaxAtomicMoreLessEdgesBlockPiS_S_S_S_S_S_P4int2S_S_S_,"ax",@progbits
	.align	128
        .global         _Z33cudarelaxAtomicMoreLessEdgesBlockPiS_S_S_S_S_S_P4int2S_S_S_
        .type           _Z33cudarelaxAtomicMoreLessEdgesBlockPiS_S_S_S_S_S_P4int2S_S_S_,@function
        .size           _Z33cudarelaxAtomicMoreLessEdgesBlockPiS_S_S_S_S_S_P4int2S_S_S_,(.L_x_43 - _Z33cudarelaxAtomicMoreLessEdgesBlockPiS_S_S_S_S_S_P4int2S_S_S_)
        .other          _Z33cudarelaxAtomicMoreLessEdgesBlockPiS_S_S_S_S_S_P4int2S_S_S_,@"STO_CUDA_ENTRY STV_DEFAULT"
_Z33cudarelaxAtomicMoreLessEdgesBlockPiS_S_S_S_S_S_P4int2S_S_S_:
.text._Z33cudarelaxAtomicMoreLessEdgesBlockPiS_S_S_S_S_S_P4int2S_S_S_:
        /* <DEDUP_REMOVED lines=10> */
[----:B------:R-:W0:Y:S08]  /*00a0*/  LDC.64 R4, c[0x0][0x398] ;  /* 0x0000e600ff047b82 */ /* 0x000e300000000a00 */
[----:B------:R-:W1:Y:S01]  /*00b0*/  LDC.64 R2, c[0x0][0x380] ;  /* 0x0000e000ff027b82 */ /* 0x000e620000000a00 */
[----:B0-----:R-:W-:-:S05]  /*00c0*/  IMAD.WIDE R4, R7, 0x4, R4 ;  /* 0x0000000407047825 */ /* 0x001fca00078e0204 */
[----:B------:R-:W1:Y:S02]  /*00d0*/  LDG.E R9, desc[UR4][R4.64] ;  /* 0x0000000404097981 */ /* 0x000e64000c1e1900 */
[----:B------:R-:W0:Y:S02]  /*00e0*/  LDC.64 R6, c[0x0][0x3c8] ;  /* 0x0000f200ff067b82 */ /* 0x000e240000000a00 */
[----:B0-----:R-:W2:Y:S01]  /*00f0*/  LDG.E R7, desc[UR4][R6.64] ;  /* 0x0000000406077981 */ /* 0x001ea2000c1e1900 */
[----:B-1----:R-:W-:-:S05]  /*0100*/  IMAD.WIDE R2, R9, 0x4, R2 ;  /* 0x0000000409027825 */ /* 0x002fca00078e0202 */
[----:B------:R-:W3:Y:S04]  /*0110*/  LDG.E R11, desc[UR4][R2.64+0x4] ;  /* 0x00000404020b7981 */ /* 0x000ee8000c1e1900 */
[----:B------:R-:W3:Y:S02]  /*0120*/  LDG.E R0, desc[UR4][R2.64] ;  /* 0x0000000402007981 */ /* 0x000ee4000c1e1900 */
[----:B---3--:R-:W-:-:S05]  /*0130*/  IMAD.IADD R8, R11, 0x1, -R0 ;  /* 0x000000010b087824 */ /* 0x008fca00078e0a00 */
[----:B--2---:R-:W-:-:S13]  /*0140*/  ISETP.GT.AND P0, PT, R8, R7, PT ;  /* 0x000000070800720c */ /* 0x004fda0003f04270 */
[----:B------:R-:W-:Y:S05]  /*0150*/  @!P0 EXIT ;  /* 0x000000000000894d */ /* 0x000fea0003800000 */
[----:B------:R-:W0:Y:S08]  /*0160*/  LDC.64 R4, c[0x0][0x3d0] ;  /* 0x0000f400ff047b82 */ /* 0x000e300000000a00 */
[----:B------:R-:W1:Y:S01]  /*0170*/  LDC.64 R14, c[0x0][0x3b8] ;  /* 0x0000ee00ff0e7b82 */ /* 0x000e620000000a00 */
[----:B0-----:R-:W2:Y:S01]  /*0180*/  LDG.E R5, desc[UR4][R4.64] ;  /* 0x0000000404057981 */ /* 0x001ea2000c1e1900 */
[----:B------:R-:W-:Y:S01]  /*0190*/  ISETP.GT.AND P0, PT, R11, R0, PT ;  /* 0x000000000b00720c */ /* 0x000fe20003f04270 */
[----:B-1----:R-:W-:-:S03]  /*01a0*/  IMAD.WIDE R14, R9, 0x8, R14 ;  /* 0x00000008090e7825 */ /* 0x002fc600078e020e */
[----:B--2---:R-:W-:-:S13]  /*01b0*/  ISETP.GE.OR P0, PT, R8, R5, !P0 ;  /* 0x000000050800720c */ /* 0x004fda0004706670 */
[----:B------:R-:W-:Y:S05]  /*01c0*/  @P0 EXIT ;  /* 0x000000000000094d */ /* 0x000fea0003800000 */
[----:B------:R0:W5:Y:S01]  /*01d0*/  LDG.E R14, desc[UR4][R14.64] ;  /* 0x000000040e0e7981 */ /* 0x000162000c1e1900 */
[----:B------:R-:W1:Y:S08]  /*01e0*/  LDC.64 R4, c[0x0][0x3b8] ;  /* 0x0000ee00ff047b82 */ /* 0x000e700000000a00 */
[----:B------:R-:W2:Y:S08]  /*01f0*/  LDC.64 R6, c[0x0][0x388] ;  /* 0x0000e200ff067b82 */ /* 0x000eb00000000a00 */
[----:B------:R-:W3:Y:S08]  /*0200*/  LDC.64 R8, c[0x0][0x390] ;  /* 0x0000e400ff087b82 */ /* 0x000ef00000000a00 */
[----:B0-----:R-:W4:Y:S02]  /*0210*/  LDC.64 R10, c[0x0][0x3a0] ;  /* 0x0000e800ff0a7b82 */ /* 0x001f240000000a00 */
.L_x_7:
[----:B--2---:R-:W-:-:S05]  /*0220*/  IMAD.WIDE R16, R0, 0x4, R6 ;  /* 0x0000000400107825 */ /* 0x004fca00078e0206 */
[----:B0-----:R-:W1:Y:S01]  /*0230*/  LDG.E R15, desc[UR4][R16.64] ;  /* 0x00000004100f7981 */ /* 0x001e62000c1e1900 */
[----:B---3--:R-:W-:-:S06]  /*0240*/  IMAD.WIDE R18, R0, 0x4, R8 ;  /* 0x0000000400127825 */ /* 0x008fcc00078e0208 */
[----:B------:R-:W2:Y:S01]  /*0250*/  LDG.E R19, desc[UR4][R18.64] ;  /* 0x0000000412137981 */ /* 0x000ea2000c1e1900 */
[----:B-1----:R-:W-:-:S05]  /*0260*/  IMAD.WIDE R12, R15, 0x8, R4 ;  /* 0x000000080f0c7825 */ /* 0x002fca00078e0204 */
[----:B------:R-:W3:Y:S01]  /*0270*/  LDG.E R20, desc[UR4][R12.64] ;  /* 0x000000040c147981 */ /* 0x000ee2000c1e1900 */
[----:B--2--5:R-:W-:Y:S01]  /*0280*/  IMAD.IADD R23, R14, 0x1, R19 ;  /* 0x000000010e177824 */ /* 0x024fe200078e0213 */
[----:B------:R-:W-:Y:S04]  /*0290*/  BSSY.RECONVERGENT B0, `(.L_x_5) ;  /* 0x0000019000007945 */ /* 0x000fe80003800200 */
[----:B---3--:R-:W-:-:S04]  /*02a0*/  ISETP.GE.AND P0, PT, R23, R20, PT ;  /* 0x000000141700720c */ /* 0x008fc80003f06270 */
[----:B------:R-:W-:-:S13]  /*02b0*/  ISETP.EQ.OR P0, PT, R14, 0x7fffffff, P0 ;  /* 0x7fffffff0e00780c */ /* 0x000fda0000702670 */
[----:B------:R-:W-:Y:S05]  /*02c0*/  @P0 BRA `(.L_x_6) ;  /* 0x0000000000540947 */ /* 0x000fea0003800000 */
[----:B------:R-:W0:Y:S01]  /*02d0*/  LDC.64 R16, c[0x0][0x3c0] ;  /* 0x0000f000ff107b82 */ /* 0x000e220000000a00 */
[----:B------:R1:W-:Y:S04]  /*02e0*/  REDG.E.MIN.S32.STRONG.SM desc[UR4][R12.64], R23 ;  /* 0x000000170c00798e */ /* 0x0003e8000c92a304 */
[----:B------:R-:W2:Y:S04]  /*02f0*/  LDG.E R18, desc[UR4][R12.64+0x4] ;  /* 0x000004040c127981 */ /* 0x000ea8000c1e1900 */
[----:B0-----:R-:W2:Y:S02]  /*0300*/  LDG.E R21, desc[UR4][R16.64] ;  /* 0x0000000410157981 */ /* 0x001ea4000c1e1900 */
[----:B--2---:R-:W-:-:S13]  /*0310*/  ISETP.NE.AND P0, PT, R18, R21, PT ;  /* 0x000000151200720c */ /* 0x004fda0003f05270 */
[----:B-1----:R-:W-:Y:S05]  /*0320*/  @!P0 BRA `(.L_x_6) ;  /* 0x00000000003c8947 */ /* 0x002fea0003800000 */
[----:B------:R-:W0:Y:S01]  /*0330*/  S2R R19, SR_LANEID ;  /* 0x0000000000137919 */ /* 0x000e220000000000 */
[----:B------:R-:W-:Y:S01]  /*0340*/  VOTEU.ANY UR6, UPT, PT ;  /* 0x0000000000067886 */ /* 0x000fe200038e0100 */
[----:B------:R-:W1:Y:S01]  /*0350*/  LDC.64 R16, c[0x0][0x3b0] ;  /* 0x0000ec00ff107b82 */ /* 0x000e620000000a00 */
[----:B------:R-:W0:Y:S01]  /*0360*/  FLO.U32 R20, UR6 ;  /* 0x0000000600147d00 */ /* 0x000e2200080e0000 */
[----:B------:R-:W-:Y:S07]  /*0370*/  REDG.E.MAX.S32.STRONG.SM desc[UR4][R12.64+0x4], R21 ;  /* 0x000004150c00798e */ /* 0x000fee000d12a304 */
[----:B------:R-:W1:Y:S01]  /*0380*/  POPC R23, UR6 ;  /* 0x0000000600177d09 */ /* 0x000e620008000000 */
[----:B0-----:R-:W-:-:S13]  /*0390*/  ISETP.EQ.U32.AND P0, PT, R20, R19, PT ;  /* 0x000000131400720c */ /* 0x001fda0003f02070 */
[----:B-1----:R-:W2:Y:S01]  /*03a0*/  @P0 ATOMG.E.ADD.STRONG.SM PT, R17, desc[UR4][R16.64], R23 ;  /* 0x80000017101109a8 */ /* 0x002ea200081eb104 */
[----:B------:R-:W0:Y:S02]  /*03b0*/  S2R R18, SR_LTMASK ;  /* 0x0000000000127919 */ /* 0x000e240000003900 */
[----:B0-----:R-:W-:-:S06]  /*03c0*/  LOP3.LUT R22, R18, UR6, RZ, 0xc0, !PT ;  /* 0x0000000612167c12 */ /* 0x001fcc000f8ec0ff */
[----:B------:R-:W0:Y:S01]  /*03d0*/  POPC R22, R22 ;  /* 0x0000001600167309 */ /* 0x000e220000000000 */
[----:B--2---:R-:W0:Y:S02]  /*03e0*/  SHFL.IDX PT, R19, R17, R20, 0x1f ;  /* 0x00001f1411137589 */ /* 0x004e2400000e0000 */
[----:B0-----:R-:W-:-:S05]  /*03f0*/  IADD3 R19, PT, PT, R19, R22, RZ ;  /* 0x0000001613137210 */ /* 0x001fca0007ffe0ff */
[----:B----4-:R-:W-:-:S05]  /*0400*/  IMAD.WIDE R18, R19, 0x4, R10 ;  /* 0x0000000413127825 */ /* 0x010fca00078e020a */
[----:B------:R0:W-:Y:S02]  /*0410*/  STG.E desc[UR4][R18.64], R15 ;  /* 0x0000000f12007986 */ /* 0x0001e4000c101904 */
.L_x_6:
[----:B------:R-:W-:Y:S05]  /*0420*/  BSYNC.RECONVERGENT B0 ;  /* 0x0000000000007941 */ /* 0x000fea0003800200 */
.L_x_5:
[----:B------:R-:W2:Y:S01]  /*0430*/  LDG.E R13, desc[UR4][R2.64+0x4] ;  /* 0x00000404020d7981 */ /* 0x000ea2000c1e1900 */
[----:B------:R-:W-:-:S05]  /*0440*/  VIADD R0, R0, 0x1 ;  /* 0x0000000100007836 */ /* 0x000fca0000000000 */
[----:B--2---:R-:W-:-:S13]  /*0450*/  ISETP.GE.AND P0, PT, R0, R13, PT ;  /* 0x0000000d0000720c */ /* 0x004fda0003f06270 */
[----:B------:R-:W-:Y:S05]  /*0460*/  @!P0 BRA `(.L_x_7) ;  /* 0xfffffffc006c8947 */ /* 0x000fea000383ffff */
[----:B------:R-:W-:Y:S05]  /*0470*/  EXIT ;  /* 0x000000000000794d */ /* 0x000fea0003800000 */
.L_x_8:
        /* <DEDUP_REMOVED lines=16> */
.L_x_43:


//--------------------- .text._Z28cudarelaxAtomicMoreLessEdgesPiS_S_S_S_S_S_P4int2S_S_S_ --------------------------
	.section	.text._Z28cudarelaxAtomicMoreLessEdgesPiS_S_S_S_S_S_P4int2S_S_S_,"ax",@progbits
	.align	128
        .global         _Z28cudarelaxAtomicMoreLessEdgesPiS_S_S_S_S_S_P4int2S_S_S_
        .type           _Z28cudarelaxAtomicMoreLessEdgesPiS_S_S_S_S_S_P4int2S_S_S_,@function
        .size           _Z28cudarelaxAtomicMoreLessEdgesPiS_S_S_S_S_S_P4int2S_S_S_,(.L_x_44 - _Z28cudarelaxAtomicMoreLessEdgesPiS_S_S_S_S_S_P4int2S_S_S_)
        .other          _Z28cudarelaxAtomicMoreLessEdgesPiS_S_S_S_S_S_P4int2S_S_S_,@"STO_CUDA_ENTRY STV_DEFAULT"
_Z28cudarelaxAtomicMoreLessEdgesPiS_S_S_S_S_S_P4int2S_S_S_:
.text._Z28cudarelaxAtomicMoreLessEdgesPiS_S_S_S_S_S_P4int2S_S_S_:
        /* <DEDUP_REMOVED lines=34> */
.L_x_11:
        /* <DEDUP_REMOVED lines=12> */
[----:B------:R1:W-:Y:S04]  /*02e0*/  REDG.E.MIN.S32.STRONG.GPU desc[UR4][R12.64], R23 ;  /* 0x000000170c00798e */ /* 0x0003e8000c92e304 */
        /* <DEDUP_REMOVED lines=8> */
[----:B------:R-:W-:Y:S07]  /*0370*/  REDG.E.MAX.S32.STRONG.GPU desc[UR4][R12.64+0x4], R21 ;  /* 0x000004150c00798e */ /* 0x000fee000d12e304 */
[----:B------:R-:W1:Y:S01]  /*0380*/  POPC R23, UR6 ;  /* 0x0000000600177d09 */ /* 0x000e620008000000 */
[----:B0-----:R-:W-:-:S13]  /*0390*/  ISETP.EQ.U32.AND P0, PT, R20, R19, PT ;  /* 0x000000131400720c */ /* 0x001fda0003f02070 */
[----:B-1----:R-:W2:Y:S01]  /*03a0*/  @P0 ATOMG.E.ADD.STRONG.GPU PT, R17, desc[UR4][R16.64], R23 ;  /* 0x80000017101109a8 */ /* 0x002ea200081ef104 */
[----:B------:R-:W0:Y:S02]  /*03b0*/  S2R R18, SR_LTMASK ;  /* 0x0000000000127919 */ /* 0x000e240000003900 */
[----:B0-----:R-:W-:-:S06]  /*03c0*/  LOP3.LUT R22, R18, UR6, RZ, 0xc0, !PT ;  /* 0x0000000612167c12 */ /* 0x001fcc000f8ec0ff */
[----:B------:R-:W0:Y:S01]  /*03d0*/  POPC R22, R22 ;  /* 0x0000001600167309 */ /* 0x000e220000000000 */
[----:B--2---:R-:W0:Y:S02]  /*03e0*/  SHFL.IDX PT, R19, R17, R20, 0x1f ;  /* 0x00001f1411137589 */ /* 0x004e2400000e0000 */
[----:B0-----:R-:W-:-:S05]  /*03f0*/  IADD3 R19, PT, PT, R19, R22, RZ ;  /* 0x0000001613137210 */ /* 0x001fca0007ffe0ff */
[----:B----4-:R-:W-:-:S05]  /*0400*/  IMAD.WIDE R18, R19, 0x4, R10 ;  /* 0x0000000413127825 */ /* 0x010fca00078e020a */
[----:B------:R0:W-:Y:S02]  /*0410*/  STG.E desc[UR4][R18.64], R15 ;  /* 0x0000000f12007986 */ /* 0x0001e4000c101904 */
.L_x_10:
[----:B------:R-:W-:Y:S05]  /*0420*/  BSYNC.RECONVERGENT B0 ;  /* 0x0000000000007941 */ /* 0x000fea0003800200 */
.L_x_9:
[----:B------:R-:W2:Y:S01]  /*0430*/  LDG.E R13, desc[UR4][R2.64+0x4] ;  /* 0x00000404020d7981 */ /* 0x000ea2000c1e1900 */
[----:B------:R-:W-:-:S05]  /*0440*/  VIADD R0, R0, 0x1 ;  /* 0x0000000100007836 */ /* 0x000fca0000000000 */
[----:B--2---:R-:W-:-:S13]  /*0450*/  ISETP.GE.AND P0, PT, R0, R13, PT ;  /* 0x0000000d0000720c */ /* 0x004fda0003f06270 */
[----:B------:R-:W-:Y:S05]  /*0460*/  @!P0 BRA `(.L_x_11) ;  /* 0xfffffffc006c8947 */ /* 0x000fea000383ffff */
[----:B------:R-:W-:Y:S05]  /*0470*/  EXIT ;  /* 0x000000000000794d */ /* 0x000fea0003800000 */
.L_x_12:
        /* <DEDUP_REMOVED lines=16> */
.L_x_44:


//--------------------- .text._Z29cudarelaxAtomicMoreEdgesBlockPiS_S_S_S_S_S_P4int2S_S_ --------------------------
	.section	.text._Z29cudarelaxAtomicMoreEdgesBlockPiS_S_S_S_S_S_P4int2S_S_,"ax",@progbits
	.align	128
        .global         _Z29cudarelaxAtomicMoreEdgesBlockPiS_S_S_S_S_S_P4int2S_S_
        .type           _Z29cudarelaxAtomicMoreEdgesBlockPiS_S_S_S_S_S_P4int2S_S_,@function
        .size           _Z29cudarelaxAtomicMoreEdgesBlockPiS_S_S_S_S_S_P4int2S_S_,(.L_x_45 - _Z29cudarelaxAtomicMoreEdgesBlockPiS_S_S_S_S_S_P4int2S_S_)
        .other          _Z29cudarelaxAtomicMoreEdgesBlockPiS_S_S_S_S_S_P4int2S_S_,@"STO_CUDA_ENTRY STV_DEFAULT"
_Z29cudarelaxAtomicMoreEdgesBlockPiS_S_S_S_S_S_P4int2S_S_:
.text._Z29cudarelaxAtomicMoreEdgesBlockPiS_S_S_S_S_S_P4int2S_S_:
        /* <DEDUP_REMOVED lines=11> */
[----:B------:R-:W1:Y:S08]  /*00b0*/  LDC.64 R2, c[0x0][0x380] ;  /* 0x0000e000ff027b82 */ /* 0x000e700000000a00 */
[----:B------:R-:W2:Y:S01]  /*00c0*/  LDC.64 R12, c[0x0][0x3b8] ;  /* 0x0000ee00ff0c7b82 */ /* 0x000ea20000000a00 */
[----:B0-----:R-:W-:-:S06]  /*00d0*/  IMAD.WIDE R4, R7, 0x4, R4 ;  /* 0x0000000407047825 */ /* 0x001fcc00078e0204 */
[----:B------:R-:W1:Y:S01]  /*00e0*/  LDG.E R5, desc[UR4][R4.64] ;  /* 0x0000000404057981 */ /* 0x000e62000c1e1900 */
[----:B------:R-:W0:Y:S03]  /*00f0*/  LDC.64 R6, c[0x0][0x3c8] ;  /* 0x0000f200ff067b82 */ /* 0x000e260000000a00 */
[----:B0-----:R-:W3:Y:S01]  /*0100*/  LDG.E R7, desc[UR4][R6.64] ;  /* 0x0000000406077981 */ /* 0x001ee2000c1e1900 */
[----:B-1----:R-:W-:-:S05]  /*0110*/  IMAD.WIDE R2, R5, 0x4, R2 ;  /* 0x0000000405027825 */ /* 0x002fca00078e0202 */
[----:B------:R-:W4:Y:S04]  /*0120*/  LDG.E R0, desc[UR4][R2.64+0x4] ;  /* 0x0000040402007981 */ /* 0x000f28000c1e1900 */
[----:B------:R-:W4:Y:S01]  /*0130*/  LDG.E R15, desc[UR4][R2.64] ;  /* 0x00000004020f7981 */ /* 0x000f22000c1e1900 */
[----:B--2---:R-:W-:Y:S01]  /*0140*/  IMAD.WIDE R12, R5, 0x8, R12 ;  /* 0x00000008050c7825 */ /* 0x004fe200078e020c */
[----:B----4-:R-:W-:-:S03]  /*0150*/  ISETP.GT.AND P0, PT, R0, R15, PT ;  /* 0x0000000f0000720c */ /* 0x010fc60003f04270 */
[----:B------:R-:W-:-:S05]  /*0160*/  IMAD.IADD R0, R0, 0x1, -R15 ;  /* 0x0000000100007824 */ /* 0x000fca00078e0a0f */
[----:B---3--:R-:W-:-:S13]  /*0170*/  ISETP.LE.OR P0, PT, R0, R7, !P0 ;  /* 0x000000070000720c */ /* 0x008fda0004703670 */
[----:B------:R-:W-:Y:S05]  /*0180*/  @P0 EXIT ;  /* 0x000000000000094d */ /* 0x000fea0003800000 */
[----:B------:R0:W5:Y:S01]  /*0190*/  LDG.E R0, desc[UR4][R12.64] ;  /* 0x000000040c007981 */ /* 0x000162000c1e1900 */
[----:B------:R-:W1:Y:S08]  /*01a0*/  LDC.64 R4, c[0x0][0x3b8] ;  /* 0x0000ee00ff047b82 */ /* 0x000e700000000a00 */
[----:B------:R-:W2:Y:S08]  /*01b0*/  LDC.64 R6, c[0x0][0x388] ;  /* 0x0000e200ff067b82 */ /* 0x000eb00000000a00 */
[----:B------:R-:W3:Y:S08]  /*01c0*/  LDC.64 R8, c[0x0][0x390] ;  /* 0x0000e400ff087b82 */ /* 0x000ef00000000a00 */
[----:B0-----:R-:W4:Y:S02]  /*01d0*/  LDC.64 R10, c[0x0][0x3a0] ;  /* 0x0000e800ff0a7b82 */ /* 0x001f240000000a00 */
.L_x_15:
[----:B0-2---:R-:W-:-:S06]  /*01e0*/  IMAD.WIDE R16, R15, 0x4, R6 ;  /* 0x000000040f107825 */ /* 0x005fcc00078e0206 */
[----:B------:R-:W1:Y:S01]  /*01f0*/  LDG.E R17, desc[UR4][R16.64] ;  /* 0x0000000410117981 */ /* 0x000e62000c1e1900 */
        /* <DEDUP_REMOVED lines=30> */
.L_x_14:
[----:B------:R-:W-:Y:S05]  /*03e0*/  BSYNC.RECONVERGENT B0 ;  /* 0x0000000000007941 */ /* 0x000fea0003800200 */
.L_x_13:
[----:B------:R-:W2:Y:S01]  /*03f0*/  LDG.E R12, desc[UR4][R2.64+0x4] ;  /* 0x00000404020c7981 */ /* 0x000ea2000c1e1900 */
[----:B------:R-:W-:-:S04]  /*0400*/  IADD3 R15, PT, PT, R15, 0x1, RZ ;  /* 0x000000010f0f7810 */ /* 0x000fc80007ffe0ff */
[----:B--2---:R-:W-:-:S13]  /*0410*/  ISETP.GE.AND P0, PT, R15, R12, PT ;  /* 0x0000000c0f00720c */ /* 0x004fda0003f06270 */
[----:B------:R-:W-:Y:S05]  /*0420*/  @!P0 BRA `(.L_x_15) ;  /* 0xfffffffc006c8947 */ /* 0x000fea000383ffff */
[----:B------:R-:W-:Y:S05]  /*0430*/  EXIT ;  /* 0x000000000000794d */ /* 0x000fea0003800000 */
.L_x_16:
        /* <DEDUP_REMOVED lines=12> */
.L_x_45:


//--------------------- .text._Z24cudarelaxAtomicMoreEdgesPiS_S_S_S_S_S_P4int2S_S_ --------------------------
	.section	.text._Z24cudarelaxAtomicMoreEdgesPiS_S_S_S_S_S_P4int2S_S_,"ax",@progbits
	.align	128
        .global         _Z24cudarelaxAtomicMoreEdgesPiS_S_S_S_S_S_P4int2S_S_
        .type           _Z24cudarelaxAtomicMoreEdgesPiS_S_S_S_S_S_P4int2S_S_,@function
        .size           _Z24cudarelaxAtomicMoreEdgesPiS_S_S_S_S_S_P4int2S_S_,(.L_x_46 - _Z24cudarelaxAtomicMoreEdgesPiS_S_S_S_S_S_P4int2S_S_)
        .other          _Z24cudarelaxAtomicMoreEdgesPiS_S_S_S_S_S_P4int2S_S_,@"STO_CUDA_ENTRY STV_DEFAULT"
_Z24cudarelaxAtomicMoreEdgesPiS_S_S_S_S_S_P4int2S_S_:
.text._Z24cudarelaxAtomicMoreEdgesPiS_S_S_S_S_S_P4int2S_S_:
        /* <DEDUP_REMOVED lines=30> */
.L_x_19:
        /* <DEDUP_REMOVED lines=32> */
.L_x_18:
[----:B------:R-:W-:Y:S05]  /*03e0*/  BSYNC.RECONVERGENT B0 ;  /* 0x0000000000007941 */ /* 0x000fea0003800200 */
.L_x_17:
[----:B------:R-:W2:Y:S01]  /*03f0*/  LDG.E R12, desc[UR4][R2.64+0x4] ;  /* 0x00000404020c7981 */ /* 0x000ea2000c1e1900 */
[----:B------:R-:W-:-:S04]  /*0400*/  IADD3 R15, PT, PT, R15, 0x1, RZ ;  /* 0x000000010f0f7810 */ /* 0x000fc80007ffe0ff */
[----:B--2---:R-:W-:-:S13]  /*0410*/  ISETP.GE.AND P0, PT, R15, R12, PT ;  /* 0x0000000c0f00720c */ /* 0x004fda0003f06270 */
[----:B------:R-:W-:Y:S05]  /*0420*/  @!P0 BRA `(.L_x_19) ;  /* 0xfffffffc006c8947 */ /* 0x000fea000383ffff */
[----:B------:R-:W-:Y:S05]  /*0430*/  EXIT ;  /* 0x000000000000794d */ /* 0x000fea0003800000 */
.L_x_20:
        /* <DEDUP_REMOVED lines=12> */
.L_x_46:


//--------------------- .text._Z29cudarelaxAtomicLessEdgesBlockPiS_S_S_S_S_S_P4int2S_S_ --------------------------
	.section	.text._Z29cudarelaxAtomicLessEdgesBlockPiS_S_S_S_S_S_P4int2S_S_,"ax",@progbits
	.align	128
        .global         _Z29cudarelaxAtomicLessEdgesBlockPiS_S_S_S_S_S_P4int2S_S_
        .type           _Z29cudarelaxAtomicLessEdgesBlockPiS_S_S_S_S_S_P4int2S_S_,@function
        .size           _Z29cudarelaxAtomicLessEdgesBlockPiS_S_S_S_S_S_P4int2S_S_,(.L_x_47 - _Z29cudarelaxAtomicLessEdgesBlockPiS_S_S_S_S_S_P4int2S_S_)
        .other          _Z29cudarelaxAtomicLessEdgesBlockPiS_S_S_S_S_S_P4int2S_S_,@"STO_CUDA_ENTRY STV_DEFAULT"
_Z29cudarelaxAtomicLessEdgesBlockPiS_S_S_S_S_S_P4int2S_S_:
.text._Z29cudarelaxAtomicLessEdgesBlockPiS_S_S_S_S_S_P4int2S_S_:
        /* <DEDUP_REMOVED lines=23> */
[----:B---3--:R-:W-:-:S13]  /*0170*/  ISETP.GE.OR P0, PT, R0, R7, !P0 ;  /* 0x000000070000720c */ /* 0x008fda0004706670 */
[----:B------:R-:W-:Y:S05]  /*0180*/  @P0 EXIT ;  /* 0x000000000000094d */ /* 0x000fea0003800000 */
[----:B------:R0:W5:Y:S01]  /*0190*/  LDG.E R0, desc[UR4][R12.64] ;  /* 0x000000040c007981 */ /* 0x000162000c1e1900 */
[----:B------:R-:W1:Y:S08]  /*01a0*/  LDC.64 R4, c[0x0][0x3b8] ;  /* 0x0000ee00ff047b82 */ /* 0x000e700000000a00 */
[----:B------:R-:W2:Y:S08]  /*01b0*/  LDC.64 R6, c[0x0][0x388] ;  /* 0x0000e200ff067b82 */ /* 0x000eb00000000a00 */
[----:B------:R-:W3:Y:S08]  /*01c0*/  LDC.64 R8, c[0x0][0x390] ;  /* 0x0000e400ff087b82 */ /* 0x000ef00000000a00 */
[----:B0-----:R-:W4:Y:S02]  /*01d0*/  LDC.64 R10, c[0x0][0x3a0] ;  /* 0x0000e800ff0a7b82 */ /* 0x001f240000000a00 */
.L_x_23:
        /* <DEDUP_REMOVED lines=32> */
.L_x_22:
[----:B------:R-:W-:Y:S05]  /*03e0*/  BSYNC.RECONVERGENT B0 ;  /* 0x0000000000007941 */ /* 0x000fea0003800200 */
.L_x_21:
[----:B------:R-:W2:Y:S01]  /*03f0*/  LDG.E R12, desc[UR4][R2.64+0x4] ;  /* 0x00000404020c7981 */ /* 0x000ea2000c1e1900 */
[----:B------:R-:W-:-:S04]  /*0400*/  IADD3 R15, PT, PT, R15, 0x1, RZ ;  /* 0x000000010f0f7810 */ /* 0x000fc80007ffe0ff */
[----:B--2---:R-:W-:-:S13]  /*0410*/  ISETP.GE.AND P0, PT, R15, R12, PT ;  /* 0x0000000c0f00720c */ /* 0x004fda0003f06270 */
[----:B------:R-:W-:Y:S05]  /*0420*/  @!P0 BRA `(.L_x_23) ;  /* 0xfffffffc006c8947 */ /* 0x000fea000383ffff */
[----:B------:R-:W-:Y:S05]  /*0430*/  EXIT ;  /* 0x000000000000794d */ /* 0x000fea0003800000 */
.L_x_24:
        /* <DEDUP_REMOVED lines=12> */
.L_x_47:


//--------------------- .text._Z24cudarelaxAtomicLessEdgesPiS_S_S_S_S_S_P4int2S_S_ --------------------------
	.section	.text._Z24cudarelaxAtomicLessEdgesPiS_S_S_S_S_S_P4int2S_S_,"ax",@progbits
	.align	128
        .global         _Z24cudarelaxAtomicLessEdgesPiS_S_S_S_S_S_P4int2S_S_
        .type           _Z24cudarelaxAtomicLessEdgesPiS_S_S_S_S_S_P4int2S_S_,@function
        .size           _Z24cudarelaxAtomicLessEdgesPiS_S_S_S_S_S_P4int2S_S_,(.L_x_48 - _Z24cudarelaxAtomicLessEdgesPiS_S_S_S_S_S_P4int2S_S_)
        .other          _Z24cudarelaxAtomicLessEdgesPiS_S_S_S_S_S_P4int2S_S_,@"STO_CUDA_ENTRY STV_DEFAULT"
_Z24cudarelaxAtomicLessEdgesPiS_S_S_S_S_S_P4int2S_S_:
.text._Z24cudarelaxAtomicLessEdgesPiS_S_S_S_S_S_P4int2S_S_:
        /* <DEDUP_REMOVED lines=30> */
.L_x_27:
        /* <DEDUP_REMOVED lines=32> */
.L_x_26:
[----:B------:R-:W-:Y:S05]  /*03e0*/  BSYNC.RECONVERGENT B0 ;  /* 0x0000000000007941 */ /* 0x000fea0003800200 */
.L_x_25:
[----:B------:R-:W2:Y:S01]  /*03f0*/  LDG.E R12, desc[UR4][R2.64+0x4] ;  /* 0x00000404020c7981 */ /* 0x000ea2000c1e1900 */
[----:B------:R-:W-:-:S04]  /*0400*/  IADD3 R15, PT, PT, R15, 0x1, RZ ;  /* 0x000000010f0f7810 */ /* 0x000fc80007ffe0ff */
[----:B--2---:R-:W-:-:S13]  /*0410*/  ISETP.GE.AND P0, PT, R15, R12, PT ;  /* 0x0000000c0f00720c */ /* 0x004fda0003f06270 */
[----:B------:R-:W-:Y:S05]  /*0420*/  @!P0 BRA `(.L_x_27) ;  /* 0xfffffffc006c8947 */ /* 0x000fea000383ffff */
[----:B------:R-:W-:Y:S05]  /*0430*/  EXIT ;  /* 0x000000000000794d */ /* 0x000fea0003800000 */
.L_x_28:
        /* <DEDUP_REMOVED lines=12> */
.L_x_48:


//--------------------- .text._Z26relaxAtomicOperationsBlockPiS_S_S_S_S_S_P4int2S_ --------------------------
	.section	.text._Z26relaxAtomicOperationsBlockPiS_S_S_S_S_S_P4int2S_,"ax",@progbits
	.align	128
        .global         _Z26relaxAtomicOperationsBlockPiS_S_S_S_S_S_P4int2S_
        .type           _Z26relaxAtomicOperationsBlockPiS_S_S_S_S_S_P4int2S_,@function
        .size           _Z26relaxAtomicOperationsBlockPiS_S_S_S_S_S_P4int2S_,(.L_x_49 - _Z26relaxAtomicOperationsBlockPiS_S_S_S_S_S_P4int2S_)
        .other          _Z26relaxAtomicOperationsBlockPiS_S_S_S_S_S_P4int2S_,@"STO_CUDA_ENTRY STV_DEFAULT"
_Z26relaxAtomicOperationsBlockPiS_S_S_S_S_S_P4int2S_:
.text._Z26relaxAtomicOperationsBlockPiS_S_S_S_S_S_P4int2S_:
        /* <DEDUP_REMOVED lines=14> */
[----:B------:R-:W1:Y:S02]  /*00e0*/  LDG.E R5, desc[UR4][R4.64] ;  /* 0x0000000404057981 */ /* 0x000e64000c1e1900 */
[----:B-1----:R-:W-:-:S05]  /*00f0*/  IMAD.WIDE R2, R5, 0x4, R2 ;  /* 0x0000000405027825 */ /* 0x002fca00078e0202 */
[----:B------:R-:W3:Y:S04]  /*0100*/  LDG.E R15, desc[UR4][R2.64] ;  /* 0x00000004020f7981 */ /* 0x000ee8000c1e1900 */
[----:B------:R-:W3:Y:S01]  /*0110*/  LDG.E R0, desc[UR4][R2.64+0x4] ;  /* 0x0000040402007981 */ /* 0x000ee2000c1e1900 */
[----:B--2---:R-:W-:Y:S01]  /*0120*/  IMAD.WIDE R12, R5, 0x8, R12 ;  /* 0x00000008050c7825 */ /* 0x004fe200078e020c */
[----:B---3--:R-:W-:-:S13]  /*0130*/  ISETP.GE.AND P0, PT, R15, R0, PT ;  /* 0x000000000f00720c */ /* 0x008fda0003f06270 */
[----:B------:R-:W-:Y:S05]  /*0140*/  @P0 EXIT ;  /* 0x000000000000094d */ /* 0x000fea0003800000 */
[----:B------:R0:W5:Y:S01]  /*0150*/  LDG.E R0, desc[UR4][R12.64] ;  /* 0x000000040c007981 */ /* 0x000162000c1e1900 */
[----:B------:R-:W1:Y:S08]  /*0160*/  LDC.64 R4, c[0x0][0x3b8] ;  /* 0x0000ee00ff047b82 */ /* 0x000e700000000a00 */
[----:B------:R-:W2:Y:S08]  /*0170*/  LDC.64 R6, c[0x0][0x388] ;  /* 0x0000e200ff067b82 */ /* 0x000eb00000000a00 */
[----:B------:R-:W3:Y:S08]  /*0180*/  LDC.64 R8, c[0x0][0x390] ;  /* 0x0000e400ff087b82 */ /* 0x000ef00000000a00 */
[----:B0-----:R-:W4:Y:S02]  /*0190*/  LDC.64 R10, c[0x0][0x3a0] ;  /* 0x0000e800ff0a7b82 */ /* 0x001f240000000a00 */
.L_x_31:
[----:B0-2---:R-:W-:-:S06]  /*01a0*/  IMAD.WIDE R16, R15, 0x4, R6 ;  /* 0x000000040f107825 */ /* 0x005fcc00078e0206 */
[----:B------:R-:W1:Y:S01]  /*01b0*/  LDG.E R17, desc[UR4][R16.64] ;  /* 0x0000000410117981 */ /* 0x000e62000c1e1900 */
[----:B---3--:R-:W-:-:S06]  /*01c0*/  IMAD.WIDE R18, R15, 0x4, R8 ;  /* 0x000000040f127825 */ /* 0x008fcc00078e0208 */
[----:B------:R-:W2:Y:S01]  /*01d0*/  LDG.E R19, desc[UR4][R18.64] ;  /* 0x0000000412137981 */ /* 0x000ea2000c1e1900 */
[----:B-1----:R-:W-:-:S05]  /*01e0*/  IMAD.WIDE R12, R17, 0x8, R4 ;  /* 0x00000008110c7825 */ /* 0x002fca00078e0204 */
[----:B------:R-:W3:Y:S01]  /*01f0*/  LDG.E R14, desc[UR4][R12.64] ;  /* 0x000000040c0e7981 */ /* 0x000ee2000c1e1900 */
[----:B--2--5:R-:W-:Y:S01]  /*0200*/  IADD3 R21, PT, PT, R0, R19, RZ ;  /* 0x0000001300157210 */ /* 0x024fe20007ffe0ff */
[----:B------:R-:W-:Y:S03]  /*0210*/  BSSY.RECONVERGENT B0, `(.L_x_29) ;  /* 0x0000019000007945 */ /* 0x000fe60003800200 */
        /* <DEDUP_REMOVED lines=24> */
.L_x_30:
[----:B------:R-:W-:Y:S05]  /*03a0*/  BSYNC.RECONVERGENT B0 ;  /* 0x0000000000007941 */ /* 0x000fea0003800200 */
.L_x_29:
[----:B------:R-:W2:Y:S01]  /*03b0*/  LDG.E R12, desc[UR4][R2.64+0x4] ;  /* 0x00000404020c7981 */ /* 0x000ea2000c1e1900 */
[----:B------:R-:W-:-:S04]  /*03c0*/  IADD3 R15, PT, PT, R15, 0x1, RZ ;  /* 0x000000010f0f7810 */ /* 0x000fc80007ffe0ff */
[----:B--2---:R-:W-:-:S13]  /*03d0*/  ISETP.GE.AND P0, PT, R15, R12, PT ;  /* 0x0000000c0f00720c */ /* 0x004fda0003f06270 */
[----:B------:R-:W-:Y:S05]  /*03e0*/  @!P0 BRA `(.L_x_31) ;  /* 0xfffffffc006c8947 */ /* 0x000fea000383ffff */
[----:B------:R-:W-:Y:S05]  /*03f0*/  EXIT ;  /* 0x000000000000794d */ /* 0x000fea0003800000 */
.L_x_32:
        /* <DEDUP_REMOVED lines=16> */
.L_x_49:


//--------------------- .text._Z21relaxAtomicOperationsPiS_S_S_S_S_S_P4int2S_ --------------------------
	.section	.text._Z21relaxAtomicOperationsPiS_S_S_S_S_S_P4int2S_,"ax",@progbits
	.align	128
        .global         _Z21relaxAtomicOperationsPiS_S_S_S_S_S_P4int2S_
        .type           _Z21relaxAtomicOperationsPiS_S_S_S_S_S_P4int2S_,@function
        .size           _Z21relaxAtomicOperationsPiS_S_S_S_S_S_P4int2S_,(.L_x_50 - _Z21relaxAtomicOperationsPiS_S_S_S_S_S_P4int2S_)
        .other          _Z21relaxAtomicOperationsPiS_S_S_S_S_S_P4int2S_,@"STO_CUDA_ENTRY STV_DEFAULT"
_Z21relaxAtomicOperationsPiS_S_S_S_S_S_P4int2S_:
.text._Z21relaxAtomicOperationsPiS_S_S_S_S_S_P4int2S_:
        /* <DEDUP_REMOVED lines=26> */
.L_x_35:
        /* <DEDUP_REMOVED lines=32> */
.L_x_34:
[----:B------:R-:W-:Y:S05]  /*03a0*/  BSYNC.RECONVERGENT B0 ;  /* 0x0000000000007941 */ /* 0x000fea0003800200 */
.L_x_33:
[----:B------:R-:W2:Y:S01]  /*03b0*/  LDG.E R12, desc[UR4][R2.64+0x4] ;  /* 0x00000404020c7981 */ /* 0x000ea2000c1e1900 */
[----:B------:R-:W-:-:S04]  /*03c0*/  IADD3 R15, PT, PT, R15, 0x1, RZ ;  /* 0x000000010f0f7810 */ /* 0x000fc80007ffe0ff */
[----:B--2---:R-:W-:-:S13]  /*03d0*/  ISETP.GE.AND P0, PT, R15, R12, PT ;  /* 0x0000000c0f00720c */ /* 0x004fda0003f06270 */
[----:B------:R-:W-:Y:S05]  /*03e0*/  @!P0 BRA `(.L_x_35) ;  /* 0xfffffffc006c8947 */ /* 0x000fea000383ffff */
[----:B------:R-:W-:Y:S05]  /*03f0*/  EXIT ;  /* 0x000000000000794d */ /* 0x000fea0003800000 */
.L_x_36:
        /* <DEDUP_REMOVED lines=16> */
.L_x_50:


//--------------------- .text.relax               --------------------------
	.section	.text.relax,"ax",@progbits
	.align	128
        .global         relax
        .type           relax,@function
        .size           relax,(.L_x_51 - relax)
        .other          relax,@"STO_CUDA_ENTRY STV_DEFAULT"
relax:
.text.relax:
[----:B------:R-:W-:Y:S01]  /*0000*/  LDC R1, c[0x0][0x37c] ;  /* 0x0000df00ff017b82 */ /* 0x000fe20000000800 */
[----:B------:R-:W0:Y:S01]  /*0010*/  S2R R3, SR_TID.X ;  /* 0x0000000000037919 */ /* 0x000e220000002100 */
[----:B------:R-:W0:Y:S01]  /*0020*/  LDCU UR4, c[0x0][0x360] ;  /* 0x00006c00ff0477ac */ /* 0x000e220008000800 */
[----:B------:R-:W0:Y:S01]  /*0030*/  S2R R0, SR_CTAID.X ;  /* 0x0000000000007919 */ /* 0x000e220000002500 */
[----:B------:R-:W1:Y:S01]  /*0040*/  LDCU UR5, c[0x0][0x3a8] ;  /* 0x00007500ff0577ac */ /* 0x000e620008000800 */
[----:B0-----:R-:W-:-:S05]  /*0050*/  IMAD R3, R0, UR4, R3 ;  /* 0x0000000400037c24 */ /* 0x001fca000f8e0203 */
[----:B-1----:R-:W-:-:S13]  /*0060*/  ISETP.GE.AND P0, PT, R3, UR5, PT ;  /* 0x0000000503007c0c */ /* 0x002fda000bf06270 */
[----:B------:R-:W-:Y:S05]  /*0070*/  @P0 EXIT ;  /* 0x000000000000094d */ /* 0x000fea0003800000 */
[----:B------:R-:W0:Y:S01]  /*0080*/  LDC.64 R4, c[0x0][0x398] ;  /* 0x0000e600ff047b82 */ /* 0x000e220000000a00 */
[----:B------:R-:W1:Y:S07]  /*0090*/  LDCU.64 UR4, c[0x0][0x358] ;  /* 0x00006b00ff0477ac */ /* 0x000e6e0008000a00 */
[----:B------:R-:W2:Y:S01]  /*00a0*/  LDC.64 R12, c[0x0][0x3c0] ;  /* 0x0000f000ff0c7b82 */ /* 0x000ea20000000a00 */
[----:B0-----:R-:W-:-:S07]  /*00b0*/  IMAD.WIDE R4, R3, 0x4, R4 ;  /* 0x0000000403047825 */ /* 0x001fce00078e0204 */
[----:B------:R-:W0:Y:S01]  /*00c0*/  LDC.64 R2, c[0x0][0x380] ;  /* 0x0000e000ff027b82 */ /* 0x000e220000000a00 */
[----:B-1----:R-:W0:Y:S02]  /*00d0*/  LDG.E R5, desc[UR4][R4.64] ;  /* 0x0000000404057981 */ /* 0x002e24000c1e1900 */
[----:B0-----:R-:W-:-:S05]  /*00e0*/  IMAD.WIDE R2, R5, 0x4, R2 ;  /* 0x0000000405027825 */ /* 0x001fca00078e0202 */
        /* <DEDUP_REMOVED lines=10> */
.L_x_39:
[----:B0-2---:R-:W-:-:S06]  /*0190*/  IMAD.WIDE R16, R15, 0x4, R6 ;  /* 0x000000040f107825 */ /* 0x005fcc00078e0206 */
[----:B------:R-:W1:Y:S01]  /*01a0*/  LDG.E R17, desc[UR4][R16.64] ;  /* 0x0000000410117981 */ /* 0x000e62000c1e1900 */
[----:B---3--:R-:W-:-:S06]  /*01b0*/  IMAD.WIDE R18, R15, 0x4, R8 ;  /* 0x000000040f127825 */ /* 0x008fcc00078e0208 */
[----:B------:R-:W2:Y:S01]  /*01c0*/  LDG.E R19, desc[UR4][R18.64] ;  /* 0x0000000412137981 */ /* 0x000ea2000c1e1900 */
[----:B-1----:R-:W-:-:S05]  /*01d0*/  IMAD.WIDE R12, R17, 0x4, R4 ;  /* 0x00000004110c7825 */ /* 0x002fca00078e0204 */
[----:B------:R-:W3:Y:S01]  /*01e0*/  LDG.E R20, desc[UR4][R12.64] ;  /* 0x000000040c147981 */ /* 0x000ee2000c1e1900 */
[----:B--2--5:R-:W-:Y:S01]  /*01f0*/  IADD3 R25, PT, PT, R0, R19, RZ ;  /* 0x0000001300197210 */ /* 0x024fe20007ffe0ff */
[----:B------:R-:W-:Y:S01]  /*0200*/  BSSY.RECONVERGENT B0, `(.L_x_37) ;  /* 0x0000015000007945 */ /* 0x000fe20003800200 */
[----:B------:R-:W-:Y:S02]  /*0210*/  IADD3 R15, PT, PT, R15, 0x1, RZ ;  /* 0x000000010f0f7810 */ /* 0x000fe40007ffe0ff */
[----:B---3--:R-:W-:-:S04]  /*0220*/  ISETP.GE.AND P0, PT, R25, R20, PT ;  /* 0x000000141900720c */ /* 0x008fc80003f06270 */
[----:B------:R-:W-:-:S13]  /*0230*/  ISETP.EQ.OR P0, PT, R0, 0x7fffffff, P0 ;  /* 0x7fffffff0000780c */ /* 0x000fda0000702670 */
[----:B------:R-:W-:Y:S05]  /*0240*/  @P0 BRA `(.L_x_38) ;  /* 0x0000000000400947 */ /* 0x000fea0003800000 */
[----:B------:R-:W0:Y:S01]  /*0250*/  S2R R21, SR_LANEID ;  /* 0x0000000000157919 */ /* 0x000e220000000000 */
[----:B------:R-:W-:Y:S01]  /*0260*/  VOTEU.ANY UR6, UPT, PT ;  /* 0x0000000000067886 */ /* 0x000fe200038e0100 */
[----:B------:R-:W1:Y:S01]  /*0270*/  LDC.64 R18, c[0x0][0x3b0] ;  /* 0x0000ec00ff127b82 */ /* 0x000e620000000a00 */
[----:B------:R-:W0:Y:S01]  /*0280*/  FLO.U32 R16, UR6 ;  /* 0x0000000600107d00 */ /* 0x000e2200080e0000 */
[----:B------:R-:W-:Y:S07]  /*0290*/  REDG.E.MIN.S32.STRONG.GPU desc[UR4][R12.64], R25 ;  /* 0x000000190c00798e */ /* 0x000fee000c92e304 */
        /* <DEDUP_REMOVED lines=9> */
[----:B------:R0:W-:Y:S04]  /*0330*/  STG.E desc[UR4][R20.64], R17 ;  /* 0x0000001114007986 */ /* 0x0001e8000c101904 */
[----:B------:R0:W5:Y:S02]  /*0340*/  LDG.E R14, desc[UR4][R2.64+0x4] ;  /* 0x00000404020e7981 */ /* 0x000164000c1e1900 */
.L_x_38:
[----:B------:R-:W-:Y:S05]  /*0350*/  BSYNC.RECONVERGENT B0 ;  /* 0x0000000000007941 */ /* 0x000fea0003800200 */
.L_x_37:
[----:B-----5:R-:W-:-:S13]  /*0360*/  ISETP.GE.AND P0, PT, R15, R14, PT ;  /* 0x0000000e0f00720c */ /* 0x020fda0003f06270 */
[----:B------:R-:W-:Y:S05]  /*0370*/  @!P0 BRA `(.L_x_39) ;  /* 0xfffffffc00848947 */ /* 0x000fea000383ffff */
[----:B------:R-:W-:Y:S05]  /*0380*/  EXIT ;  /* 0x000000000000794d */ /* 0x000fea0003800000 */
.L_x_40:
        /* <DEDUP_REMOVED lines=15> */
.L_x_51:


//--------------------- .nv.shared.reserved.0     --------------------------
	.section	.nv.shared.reserved.0,"aw",@nobits
	.weak		__nv_reservedSMEM_offset_0_alias
	.size		__nv_reservedSMEM_offset_0_alias, 0, 64
	.other		__nv_reservedSMEM_offset_0_alias,@"STO_CUDA_RESERVED_SHARED STV_DEFAULT"
__nv_reservedSMEM_offset_0_alias:
	.zero		0
	.zero		64


//--------------------- .nv.constant0._Z22cudasubset_of_verticesPiPfS_S_Pj --------------------------
	.section	.nv.constant0._Z22cudasubset_of_verticesPiPfS_S_Pj,"a",@progbits
	.sectionflags	@""
	.align	4
.nv.constant0._Z22cudasubset_of_verticesPiPfS_S_Pj:
	.zero		936


//--------------------- .nv.constant0._Z10initializeP4int2PiS1_ --------------------------
	.section	.nv.constant0._Z10initializeP4int2PiS1_,"a",@progbits
	.sectionflags	@""
	.align	4
.nv.constant0._Z10initializeP4int2PiS1_:
	.zero		920


//--------------------- .nv.constant0._Z33cudarelaxAtomicMoreLessEdgesBlockPiS_S_S_S_S_S_P4int2S_S_S_ --------------------------
	.section	.nv.constant0._Z33cudarelaxAtomicMoreLessEdgesBlockPiS_S_S_S_S_S_P4int2S_S_S_,"a",@progbits
	.sectionflags	@""
	.align	4
.nv.constant0._Z33cudarelaxAtomicMoreLessEdgesBlockPiS_S_S_S_S_S_P4int2S_S_S_:
	.zero		984


//--------------------- .nv.constant0._Z28cudarelaxAtomicMoreLessEdgesPiS_S_S_S_S_S_P4int2S_S_S_ --------------------------
	.section	.nv.constant0._Z28cudarelaxAtomicMoreLessEdgesPiS_S_S_S_S_S_P4int2S_S_S_,"a",@progbits
	.sectionflags	@""
	.align	4
.nv.constant0._Z28cudarelaxAtomicMoreLessEdgesPiS_S_S_S_S_S_P4int2S_S_S_:
	.zero		984


//--------------------- .nv.constant0._Z29cudarelaxAtomicMoreEdgesBlockPiS_S_S_S_S_S_P4int2S_S_ --------------------------
	.section	.nv.constant0._Z29cudarelaxAtomicMoreEdgesBlockPiS_S_S_S_S_S_P4int2S_S_,"a",@progbits
	.sectionflags	@""
	.align	4
.nv.constant0._Z29cudarelaxAtomicMoreEdgesBlockPiS_S_S_S_S_S_P4int2S_S_:
	.zero		976


//--------------------- .nv.constant0._Z24cudarelaxAtomicMoreEdgesPiS_S_S_S_S_S_P4int2S_S_ --------------------------
	.section	.nv.constant0._Z24cudarelaxAtomicMoreEdgesPiS_S_S_S_S_S_P4int2S_S_,"a",@progbits
	.sectionflags	@""
	.align	4
.nv.constant0._Z24cudarelaxAtomicMoreEdgesPiS_S_S_S_S_S_P4int2S_S_:
	.zero		976


//--------------------- .nv.constant0._Z29cudarelaxAtomicLessEdgesBlockPiS_S_S_S_S_S_P4int2S_S_ --------------------------
	.section	.nv.constant0._Z29cudarelaxAtomicLessEdgesBlockPiS_S_S_S_S_S_P4int2S_S_,"a",@progbits
	.sectionflags	@""
	.align	4
.nv.constant0._Z29cudarelaxAtomicLessEdgesBlockPiS_S_S_S_S_S_P4int2S_S_:
	.zero		976


//--------------------- .nv.constant0._Z24cudarelaxAtomicLessEdgesPiS_S_S_S_S_S_P4int2S_S_ --------------------------
	.section	.nv.constant0._Z24cudarelaxAtomicLessEdgesPiS_S_S_S_S_S_P4int2S_S_,"a",@progbits
	.sectionflags	@""
	.align	4
.nv.constant0._Z24cudarelaxAtomicLessEdgesPiS_S_S_S_S_S_P4int2S_S_:
	.zero		976


//--------------------- .nv.constant0._Z26relaxAtomicOperationsBlockPiS_S_S_S_S_S_P4int2S_ --------------------------
	.section	.nv.constant0._Z26relaxAtomicOperationsBlockPiS_S_S_S_S_S_P4int2S_,"a",@progbits
	.sectionflags	@""
	.align	4
.nv.constant0._Z26relaxAtomicOperationsBlockPiS_S_S_S_S_S_P4int2S_:
	.zero		968


//--------------------- .nv.constant0._Z21relaxAtomicOperationsPiS_S_S_S_S_S_P4int2S_ --------------------------
	.section	.nv.constant0._Z21relaxAtomicOperationsPiS_S_S_S_S_S_P4int2S_,"a",@progbits
	.sectionflags	@""
	.align	4
.nv.constant0._Z21relaxAtomicOperationsPiS_S_S_S_S_S_P4int2S_:
	.zero		968


//--------------------- .nv.constant0.relax       --------------------------
	.section	.nv.constant0.relax,"a",@progbits
	.sectionflags	@""
	.align	4
.nv.constant0.relax:
	.zero		968


//--------------------- SYMBOLS --------------------------

	.type		.nv.reservedSmem.offset0,@object
	.size		.nv.reservedSmem.offset0,0x4
